// auto-generated by cutlass_sweep.gemm — config: {"arch": "sm_90", "cluster_m": 1, "cluster_n": 8, "dtype": "fp16", "dtype_b": "fp16", "layout": "nt", "stages": 0, "tile_k": 64, "tile_m": 128, "tile_n": 64}
#include "cutlass/cutlass.h"
#include "cutlass/gemm/collective/collective_builder.hpp"
#include "cutlass/gemm/device/gemm_universal_adapter.h"
#include "cutlass/gemm/kernel/gemm_universal.hpp"
#include "cutlass/epilogue/collective/collective_builder.hpp"

using ElemA = cutlass::half_t;
using ElemB = cutlass::half_t;
using ElemCD = cutlass::half_t;
using Acc  = float;
using TileShape    = cute::Shape<cute::_128, cute::_64, cute::_64>;
using ClusterShape = cute::Shape<cute::_1, cute::_8, cute::_1>;

using CollectiveEpilogue = typename cutlass::epilogue::collective::CollectiveBuilder<
    cutlass::arch::Sm90, cutlass::arch::OpClassTensorOp,
    TileShape, ClusterShape,
    cutlass::epilogue::collective::EpilogueTileAuto,
    Acc, Acc,
    ElemCD, cutlass::layout::RowMajor, 128 / cutlass::sizeof_bits<ElemCD>::value,
    ElemCD, cutlass::layout::RowMajor, 128 / cutlass::sizeof_bits<ElemCD>::value,
    cutlass::epilogue::collective::EpilogueScheduleAuto
  >::CollectiveOp;

using CollectiveMainloop = typename cutlass::gemm::collective::CollectiveBuilder<
    cutlass::arch::Sm90, cutlass::arch::OpClassTensorOp,
    ElemA, cutlass::layout::RowMajor, 128 / cutlass::sizeof_bits<ElemA>::value,
    ElemB, cutlass::layout::ColumnMajor, 128 / cutlass::sizeof_bits<ElemB>::value,
    Acc,
    TileShape, ClusterShape,
    cutlass::gemm::collective::StageCountAutoCarveout<static_cast<int>(sizeof(typename CollectiveEpilogue::SharedStorage))>,
    cutlass::gemm::collective::KernelScheduleAuto
  >::CollectiveOp;

using GemmKernel = cutlass::gemm::kernel::GemmUniversal<
    cute::Shape<int,int,int,int>,
    CollectiveMainloop,
    CollectiveEpilogue
>;
using Gemm = cutlass::gemm::device::GemmUniversalAdapter<GemmKernel>;

// Force the device kernel symbol into the cubin without needing a host main.
auto* _anchor = &cutlass::device_kernel<GemmKernel>;


// ===== COMPILED SASS (sm_90a) =====

	.target	sm_90a

	.elftype	@"ET_EXEC"


//--------------------- .note.nv.tkinfo           --------------------------
	.section	.note.nv.tkinfo,"",@"SHT_NOTE"
	.sectionflags	@"SHF_NOTE_NV_TKINFO"
	.tkinfo
        /*0018*/ 	.word	0x00000002
        /*0030*/ 	.string	""
        /*0030*/ 	.string	"ptxas"
        /*0030*/ 	.string	"Cuda compilation tools, release 13.0, V13.0.88"
        /*0030*/ 	.string	"Build cuda_13.0.r13.0/compiler.36424714_0"
        /*0030*/ 	.string	"-arch sm_90a -m 64 "



//--------------------- .note.nv.cuinfo           --------------------------
	.section	.note.nv.cuinfo,"",@"SHT_NOTE"
	.sectionflags	@"SHF_NOTE_NV_CUINFO"
        /*0018*/ 	.short	0x0002
        /*001a*/ 	.short	0x005a
        /*001c*/ 	.short	0x0082
	.zero		2


//--------------------- .nv.info                  --------------------------
	.section	.nv.info,"",@"SHT_CUDA_INFO"
	.align	4


	//----- nvinfo : EIATTR_REGCOUNT
	.align		4
        /*0000*/ 	.byte	0x04, 0x2f
        /*0002*/ 	.short	(.L_15 - .L_14)
	.align		4
.L_14:
        /*0004*/ 	.word	index@(_ZN7cutlass13device_kernelINS_4gemm6kernel13GemmUniversalIN4cute5tupleIJiiiiEEENS1_10collective13CollectiveMmaINS1_34MainloopSm90TmaGmmaWarpSpecializedILi9ENS5_IJNS4_1CILi1EEENSA_ILi8EEESB_EEENS1_35KernelTmaWarpSpecializedCooperativeEEENS5_IJNSA_ILi128EEENSA_ILi64EEESH_EEENS_6half_tENS5_IJlSB_lEEESJ_SK_NS4_8TiledMMAINS4_8MMA_AtomIJNS4_4SM904GMMA25MMA_64x64x16_F32F16F16_SSILNSO_5MajorE0ELSQ_0ELNSO_7ScaleInE1ELSR_1EEEEEENS4_6LayoutINS5_IJNSA_ILi2EEESB_SB_EEENS5_IJSB_NSA_ILi0EEESX_EEEEENS5_IJNS4_10UnderscoreES10_S10_EEEEENS4_23SM90_TMA_LOAD_MULTICASTENS4_14ComposedLayoutINS4_7SwizzleILi3ELi4ELi3EEENS4_18smem_ptr_flag_bitsILi16EEENSU_INS5_IJSC_SH_EEENS5_IJSH_SB_EEEEEEEvNS4_8identityENS4_13SM90_TMA_LOADES1C_vS1D_EENS_8epilogue10collective6detail29Sm90TmaWarpSpecializedAdapterINS1H_15DefaultEpilogueISJ_SK_SK_NS1G_6thread17LinearCombinationISJ_Li1EffLNS1L_9ScaleType4KindE0ELNS_15FloatRoundStyleE2ESJ_EENS1_15EpilogueDefaultEEEEEvvEEEEvNT_6ParamsE)
        /*0008*/ 	.word	0x000000a8


	//----- nvinfo : EIATTR_FRAME_SIZE
	.align		4
.L_15:
        /*000c*/ 	.byte	0x04, 0x11
        /*000e*/ 	.short	(.L_17 - .L_16)
	.align		4
.L_16:
        /*0010*/ 	.word	index@(_ZN7cutlass13device_kernelINS_4gemm6kernel13GemmUniversalIN4cute5tupleIJiiiiEEENS1_10collective13CollectiveMmaINS1_34MainloopSm90TmaGmmaWarpSpecializedILi9ENS5_IJNS4_1CILi1EEENSA_ILi8EEESB_EEENS1_35KernelTmaWarpSpecializedCooperativeEEENS5_IJNSA_ILi128EEENSA_ILi64EEESH_EEENS_6half_tENS5_IJlSB_lEEESJ_SK_NS4_8TiledMMAINS4_8MMA_AtomIJNS4_4SM904GMMA25MMA_64x64x16_F32F16F16_SSILNSO_5MajorE0ELSQ_0ELNSO_7ScaleInE1ELSR_1EEEEEENS4_6LayoutINS5_IJNSA_ILi2EEESB_SB_EEENS5_IJSB_NSA_ILi0EEESX_EEEEENS5_IJNS4_10UnderscoreES10_S10_EEEEENS4_23SM90_TMA_LOAD_MULTICASTENS4_14ComposedLayoutINS4_7SwizzleILi3ELi4ELi3EEENS4_18smem_ptr_flag_bitsILi16EEENSU_INS5_IJSC_SH_EEENS5_IJSH_SB_EEEEEEEvNS4_8identityENS4_13SM90_TMA_LOADES1C_vS1D_EENS_8epilogue10collective6detail29Sm90TmaWarpSpecializedAdapterINS1H_15DefaultEpilogueISJ_SK_SK_NS1G_6thread17LinearCombinationISJ_Li1EffLNS1L_9ScaleType4KindE0ELNS_15FloatRoundStyleE2ESJ_EENS1_15EpilogueDefaultEEEEEvvEEEEvNT_6ParamsE)
        /*0014*/ 	.word	0x00000000


	//----- nvinfo : EIATTR_MIN_STACK_SIZE
	.align		4
.L_17:
        /*0018*/ 	.byte	0x04, 0x12
        /*001a*/ 	.short	(.L_19 - .L_18)
	.align		4
.L_18:
        /*001c*/ 	.word	index@(_ZN7cutlass13device_kernelINS_4gemm6kernel13GemmUniversalIN4cute5tupleIJiiiiEEENS1_10collective13CollectiveMmaINS1_34MainloopSm90TmaGmmaWarpSpecializedILi9ENS5_IJNS4_1CILi1EEENSA_ILi8EEESB_EEENS1_35KernelTmaWarpSpecializedCooperativeEEENS5_IJNSA_ILi128EEENSA_ILi64EEESH_EEENS_6half_tENS5_IJlSB_lEEESJ_SK_NS4_8TiledMMAINS4_8MMA_AtomIJNS4_4SM904GMMA25MMA_64x64x16_F32F16F16_SSILNSO_5MajorE0ELSQ_0ELNSO_7ScaleInE1ELSR_1EEEEEENS4_6LayoutINS5_IJNSA_ILi2EEESB_SB_EEENS5_IJSB_NSA_ILi0EEESX_EEEEENS5_IJNS4_10UnderscoreES10_S10_EEEEENS4_23SM90_TMA_LOAD_MULTICASTENS4_14ComposedLayoutINS4_7SwizzleILi3ELi4ELi3EEENS4_18smem_ptr_flag_bitsILi16EEENSU_INS5_IJSC_SH_EEENS5_IJSH_SB_EEEEEEEvNS4_8identityENS4_13SM90_TMA_LOADES1C_vS1D_EENS_8epilogue10collective6detail29Sm90TmaWarpSpecializedAdapterINS1H_15DefaultEpilogueISJ_SK_SK_NS1G_6thread17LinearCombinationISJ_Li1EffLNS1L_9ScaleType4KindE0ELNS_15FloatRoundStyleE2ESJ_EENS1_15EpilogueDefaultEEEEEvvEEEEvNT_6ParamsE)
        /*0020*/ 	.word	0x00000000
.L_19:


//--------------------- .nv.compat                --------------------------
	.section	.nv.compat,"",@"SHT_CUDA_COMPAT_INFO"
	.align	4
        /*0000*/ 	.byte	0x02, 0x09, 0x01, 0x00, 0x02, 0x02, 0x04, 0x00, 0x02, 0x05, 0x05, 0x00, 0x03, 0x07, 0x01, 0x01
        /*0010*/ 	.byte	0x02, 0x03, 0x01, 0x00, 0x02, 0x06, 0x01, 0x00, 0x04, 0x0b, 0x08, 0x00, 0x00, 0x00, 0x00, 0x00
        /*0020*/ 	.byte	0x00, 0x00, 0x00, 0x00


//--------------------- .nv.info._ZN7cutlass13device_kernelINS_4gemm6kernel13GemmUniversalIN4cute5tupleIJiiiiEEENS1_10collective13CollectiveMmaINS1_34MainloopSm90TmaGmmaWarpSpecializedILi9ENS5_IJNS4_1CILi1EEENSA_ILi8EEESB_EEENS1_35KernelTmaWarpSpecializedCooperativeEEENS5_IJNSA_ILi128EEENSA_ILi64EEESH_EEENS_6half_tENS5_IJlSB_lEEESJ_SK_NS4_8TiledMMAINS4_8MMA_AtomIJNS4_4SM904GMMA25MMA_64x64x16_F32F16F16_SSILNSO_5MajorE0ELSQ_0ELNSO_7ScaleInE1ELSR_1EEEEEENS4_6LayoutINS5_IJNSA_ILi2EEESB_SB_EEENS5_IJSB_NSA_ILi0EEESX_EEEEENS5_IJNS4_10UnderscoreES10_S10_EEEEENS4_23SM90_TMA_LOAD_MULTICASTENS4_14ComposedLayoutINS4_7SwizzleILi3ELi4ELi3EEENS4_18smem_ptr_flag_bitsILi16EEENSU_INS5_IJSC_SH_EEENS5_IJSH_SB_EEEEEEEvNS4_8identityENS4_13SM90_TMA_LOADES1C_vS1D_EENS_8epilogue10collective6detail29Sm90TmaWarpSpecializedAdapterINS1H_15DefaultEpilogueISJ_SK_SK_NS1G_6thread17LinearCombinationISJ_Li1EffLNS1L_9ScaleType4KindE0ELNS_15FloatRoundStyleE2ESJ_EENS1_15EpilogueDefaultEEEEEvvEEEEvNT_6ParamsE --------------------------
	.section	.nv.info._ZN7cutlass13device_kernelINS_4gemm6kernel13GemmUniversalIN4cute5tupleIJiiiiEEENS1_10collective13CollectiveMmaINS1_34MainloopSm90TmaGmmaWarpSpecializedILi9ENS5_IJNS4_1CILi1EEENSA_ILi8EEESB_EEENS1_35KernelTmaWarpSpecializedCooperativeEEENS5_IJNSA_ILi128EEENSA_ILi64EEESH_EEENS_6half_tENS5_IJlSB_lEEESJ_SK_NS4_8TiledMMAINS4_8MMA_AtomIJNS4_4SM904GMMA25MMA_64x64x16_F32F16F16_SSILNSO_5MajorE0ELSQ_0ELNSO_7ScaleInE1ELSR_1EEEEEENS4_6LayoutINS5_IJNSA_ILi2EEESB_SB_EEENS5_IJSB_NSA_ILi0EEESX_EEEEENS5_IJNS4_10UnderscoreES10_S10_EEEEENS4_23SM90_TMA_LOAD_MULTICASTENS4_14ComposedLayoutINS4_7SwizzleILi3ELi4ELi3EEENS4_18smem_ptr_flag_bitsILi16EEENSU_INS5_IJSC_SH_EEENS5_IJSH_SB_EEEEEEEvNS4_8identityENS4_13SM90_TMA_LOADES1C_vS1D_EENS_8epilogue10collective6detail29Sm90TmaWarpSpecializedAdapterINS1H_15DefaultEpilogueISJ_SK_SK_NS1G_6thread17LinearCombinationISJ_Li1EffLNS1L_9ScaleType4KindE0ELNS_15FloatRoundStyleE2ESJ_EENS1_15EpilogueDefaultEEEEEvvEEEEvNT_6ParamsE,"",@"SHT_CUDA_INFO"
	.sectionflags	@""
	.align	4


	//----- nvinfo : EIATTR_CUDA_API_VERSION
	.align		4
        /*0000*/ 	.byte	0x04, 0x37
        /*0002*/ 	.short	(.L_21 - .L_20)
.L_20:
        /*0004*/ 	.word	0x00000082


	//----- nvinfo : EIATTR_KPARAM_INFO
	.align		4
.L_21:
        /*0008*/ 	.byte	0x04, 0x17
        /*000a*/ 	.short	(.L_23 - .L_22)
.L_22:
        /*000c*/ 	.word	0x00000000
        /*0010*/ 	.short	0x0000
        /*0012*/ 	.short	0x0070
        /*0014*/ 	.byte	0x00, 0xf0, 0x01, 0x10


	//----- nvinfo : EIATTR_SPARSE_MMA_MASK
	.align		4
.L_23:
        /*0018*/ 	.byte	0x03, 0x50
        /*001a*/ 	.short	0x0000


	//----- nvinfo : EIATTR_MAXREG_COUNT
	.align		4
        /*001c*/ 	.byte	0x03, 0x1b
        /*001e*/ 	.short	0x00a8


	//----- nvinfo : EIATTR_NUM_BARRIERS
	.align		4
        /*0020*/ 	.byte	0x02, 0x4c
        /*0022*/ 	.byte	0x01
	.zero		1


	//----- nvinfo : EIATTR_EXTERNS
	.align		4
        /*0024*/ 	.byte	0x04, 0x0f
        /*0026*/ 	.short	(.L_25 - .L_24)


	//   ....[0]....
	.align		4
.L_24:
        /*0028*/ 	.word	index@(__assertfail)


	//----- nvinfo : EIATTR_MERCURY_ISA_VERSION
	.align		4
.L_25:
        /*002c*/ 	.byte	0x03, 0x5f
        /*002e*/ 	.short	0x0101


	//----- nvinfo : EIATTR_INT_WARP_WIDE_INSTR_OFFSETS
	.align		4
        /*0030*/ 	.byte	0x04, 0x31
        /*0032*/ 	.short	(.L_27 - .L_26)


	//   ....[0]....
.L_26:
        /*0034*/ 	.word	0x00000540


	//   ....[1]....
        /*0038*/ 	.word	0x00000560


	//   ....[2]....
        /*003c*/ 	.word	0x00000710


	//----- nvinfo : EIATTR_COOP_GROUP_MASK_REGIDS
	.align		4
.L_27:
        /*0040*/ 	.byte	0x04, 0x29
        /*0042*/ 	.short	(.L_29 - .L_28)


	//   ....[0]....
.L_28:
        /*0044*/ 	.word	0xffffffff


	//   ....[1]....
        /*0048*/ 	.word	0xffffffff


	//   ....[2]....
        /*004c*/ 	.word	0xffffffff


	//   ....[3]....
        /*0050*/ 	.word	0xffffffff


	//   ....[4]....
        /*0054*/ 	.word	0xffffffff


	//   ....[5]....
        /*0058*/ 	.word	0xffffffff


	//----- nvinfo : EIATTR_COOP_GROUP_INSTR_OFFSETS
	.align		4
.L_29:
        /*005c*/ 	.byte	0x04, 0x28
        /*005e*/ 	.short	(.L_31 - .L_30)


	//   ....[0]....
.L_30:
        /*0060*/ 	.word	0x00000060


	//   ....[1]....
        /*0064*/ 	.word	0x00000070


	//   ....[2]....
        /*0068*/ 	.word	0x00000130


	//   ....[3]....
        /*006c*/ 	.word	0x00000390


	//   ....[4]....
        /*0070*/ 	.word	0x00000850


	//   ....[5]....
        /*0074*/ 	.word	0x00001290


	//----- nvinfo : EIATTR_REG_RECONFIG
	.align		4
.L_31:
        /*0078*/ 	.byte	0x01, 0x54
	.zero		2


	//----- nvinfo : EIATTR_SYSCALL_OFFSETS
	.align		4
        /*007c*/ 	.byte	0x04, 0x46
        /*007e*/ 	.short	(.L_33 - .L_32)


	//   ....[0]....
.L_32:
        /*0080*/ 	.word	0x00001450


	//----- nvinfo : EIATTR_MBARRIER_INSTR_OFFSETS
	.align		4
.L_33:
        /*0084*/ 	.byte	0x04, 0x39
        /*0086*/ 	.short	(.L_35 - .L_34)


	//   ....[0]....
.L_34:
        /*0088*/ 	.word	0x00000250
        /*008c*/ 	.word	0x000000ff
        /*0090*/ 	.word	0x00000000
        /*0094*/ 	.short	0x0100
        /*0096*/ 	.byte	0x08
	.zero		1


	//   ....[1]....
        /*0098*/ 	.word	0x00000260
        /*009c*/ 	.word	0x000000ff
        /*00a0*/ 	.word	0x00000048
        /*00a4*/ 	.short	0x0100
        /*00a6*/ 	.byte	0x08
	.zero		1


	//   ....[2]....
        /*00a8*/ 	.word	0x00000270
        /*00ac*/ 	.word	0x000000ff
        /*00b0*/ 	.word	0x00000008
        /*00b4*/ 	.short	0x0100
        /*00b6*/ 	.byte	0x08
	.zero		1


	//   ....[3]....
        /*00b8*/ 	.word	0x00000280
        /*00bc*/ 	.word	0x000000ff
        /*00c0*/ 	.word	0x00000050
        /*00c4*/ 	.short	0x0100
        /*00c6*/ 	.byte	0x08
	.zero		1


	//   ....[4]....
        /*00c8*/ 	.word	0x00000290
        /*00cc*/ 	.word	0x000000ff
        /*00d0*/ 	.word	0x00000010
        /*00d4*/ 	.short	0x0100
        /*00d6*/ 	.byte	0x08
	.zero		1


	//   ....[5]....
        /*00d8*/ 	.word	0x000002a0
        /*00dc*/ 	.word	0x000000ff
        /*00e0*/ 	.word	0x00000058
        /*00e4*/ 	.short	0x0100
        /*00e6*/ 	.byte	0x08
	.zero		1


	//   ....[6]....
        /*00e8*/ 	.word	0x000002b0
        /*00ec*/ 	.word	0x000000ff
        /*00f0*/ 	.word	0x00000018
        /*00f4*/ 	.short	0x0100
        /*00f6*/ 	.byte	0x08
	.zero		1


	//   ....[7]....
        /*00f8*/ 	.word	0x000002c0
        /*00fc*/ 	.word	0x000000ff
        /*0100*/ 	.word	0x00000060
        /*0104*/ 	.short	0x0100
        /*0106*/ 	.byte	0x08
	.zero		1


	//   ....[8]....
        /*0108*/ 	.word	0x000002d0
        /*010c*/ 	.word	0x000000ff
        /*0110*/ 	.word	0x00000020
        /*0114*/ 	.short	0x0100
        /*0116*/ 	.byte	0x08
	.zero		1


	//   ....[9]....
        /*0118*/ 	.word	0x000002e0
        /*011c*/ 	.word	0x000000ff
        /*0120*/ 	.word	0x00000068
        /*0124*/ 	.short	0x0100
        /*0126*/ 	.byte	0x08
	.zero		1


	//   ....[10]....
        /*0128*/ 	.word	0x000002f0
        /*012c*/ 	.word	0x000000ff
        /*0130*/ 	.word	0x00000028
        /*0134*/ 	.short	0x0100
        /*0136*/ 	.byte	0x08
	.zero		1


	//   ....[11]....
        /*0138*/ 	.word	0x00000300
        /*013c*/ 	.word	0x000000ff
        /*0140*/ 	.word	0x00000070
        /*0144*/ 	.short	0x0100
        /*0146*/ 	.byte	0x08
	.zero		1


	//   ....[12]....
        /*0148*/ 	.word	0x00000310
        /*014c*/ 	.word	0x000000ff
        /*0150*/ 	.word	0x00000030
        /*0154*/ 	.short	0x0100
        /*0156*/ 	.byte	0x08
	.zero		1


	//   ....[13]....
        /*0158*/ 	.word	0x00000320
        /*015c*/ 	.word	0x000000ff
        /*0160*/ 	.word	0x00000078
        /*0164*/ 	.short	0x0100
        /*0166*/ 	.byte	0x08
	.zero		1


	//   ....[14]....
        /*0168*/ 	.word	0x00000330
        /*016c*/ 	.word	0x000000ff
        /*0170*/ 	.word	0x00000038
        /*0174*/ 	.short	0x0100
        /*0176*/ 	.byte	0x08
	.zero		1


	//   ....[15]....
        /*0178*/ 	.word	0x00000340
        /*017c*/ 	.word	0x000000ff
        /*0180*/ 	.word	0x00000080
        /*0184*/ 	.short	0x0100
        /*0186*/ 	.byte	0x08
	.zero		1


	//   ....[16]....
        /*0188*/ 	.word	0x00000350
        /*018c*/ 	.word	0x000000ff
        /*0190*/ 	.word	0x00000040
        /*0194*/ 	.short	0x0100
        /*0196*/ 	.byte	0x08
	.zero		1


	//   ....[17]....
        /*0198*/ 	.word	0x00000360
        /*019c*/ 	.word	0x000000ff
        /*01a0*/ 	.word	0x00000088
        /*01a4*/ 	.short	0x0100
        /*01a6*/ 	.byte	0x08
	.zero		1


	//   ....[18]....
        /*01a8*/ 	.word	0x00000790
        /*01ac*/ 	.word	0x000000ff
        /*01b0*/ 	.word	0x000000a0
        /*01b4*/ 	.short	0x0100
        /*01b6*/ 	.byte	0x06
	.zero		1


	//   ....[19]....
        /*01b8*/ 	.word	0x00000800
        /*01bc*/ 	.word	0x000000ff
        /*01c0*/ 	.word	0x000000a8
        /*01c4*/ 	.short	0x0100
        /*01c6*/ 	.byte	0x06
	.zero		1


	//   ....[20]....
        /*01c8*/ 	.word	0x00001510
        /*01cc*/ 	.word	0x00000003
        /*01d0*/ 	.word	0x00000000
        /*01d4*/ 	.short	0x010a
        /*01d6*/ 	.byte	0x3f
	.zero		1


	//   ....[21]....
        /*01d8*/ 	.word	0x00001550
        /*01dc*/ 	.word	0x00000003
        /*01e0*/ 	.word	0x00000000
        /*01e4*/ 	.short	0x010a
        /*01e6*/ 	.byte	0x3f
	.zero		1


	//   ....[22]....
        /*01e8*/ 	.word	0x00001920
        /*01ec*/ 	.word	0x00000005
        /*01f0*/ 	.word	0x00000000
        /*01f4*/ 	.short	0x010a
        /*01f6*/ 	.byte	0x3f
	.zero		1


	//   ....[23]....
        /*01f8*/ 	.word	0x00001960
        /*01fc*/ 	.word	0x00000005
        /*0200*/ 	.word	0x00000000
        /*0204*/ 	.short	0x010a
        /*0206*/ 	.byte	0x3f
	.zero		1


	//   ....[24]....
        /*0208*/ 	.word	0x00001bc0
        /*020c*/ 	.word	0x00000005
        /*0210*/ 	.word	0x00000000
        /*0214*/ 	.short	0x0101
        /*0216*/ 	.byte	0x3f
	.zero		1


	//   ....[25]....
        /*0218*/ 	.word	0x00001de0
        /*021c*/ 	.word	0x00000003
        /*0220*/ 	.word	0x00000000
        /*0224*/ 	.short	0x0101
        /*0226*/ 	.byte	0x3f
	.zero		1


	//   ....[26]....
        /*0228*/ 	.word	0x00005280
        /*022c*/ 	.word	0x00000016
        /*0230*/ 	.word	0x00000048
        /*0234*/ 	.short	0x010a
        /*0236*/ 	.byte	0x3f
	.zero		1


	//   ....[27]....
        /*0238*/ 	.word	0x000055e0
        /*023c*/ 	.word	0x00000003
        /*0240*/ 	.word	0x000000a8
        /*0244*/ 	.short	0x0101
        /*0246*/ 	.byte	0x3f
	.zero		1


	//   ....[28]....
        /*0248*/ 	.word	0x00005d30
        /*024c*/ 	.word	0x00000007
        /*0250*/ 	.word	0x00000000
        /*0254*/ 	.short	0x010a
        /*0256*/ 	.byte	0x3f
	.zero		1


	//   ....[29]....
        /*0258*/ 	.word	0x00005db0
        /*025c*/ 	.word	0x00000008
        /*0260*/ 	.word	0x00000000
        /*0264*/ 	.short	0x010a
        /*0266*/ 	.byte	0x3f
	.zero		1


	//   ....[30]....
        /*0268*/ 	.word	0x00005e40
        /*026c*/ 	.word	0x00000009
        /*0270*/ 	.word	0x00000000
        /*0274*/ 	.short	0x010a
        /*0276*/ 	.byte	0x3f
	.zero		1


	//   ....[31]....
        /*0278*/ 	.word	0x00005ed0
        /*027c*/ 	.word	0x00000008
        /*0280*/ 	.word	0x00000000
        /*0284*/ 	.short	0x010a
        /*0286*/ 	.byte	0x3f
	.zero		1


	//   ....[32]....
        /*0288*/ 	.word	0x00005f60
        /*028c*/ 	.word	0x00000009
        /*0290*/ 	.word	0x00000000
        /*0294*/ 	.short	0x010a
        /*0296*/ 	.byte	0x3f
	.zero		1


	//   ....[33]....
        /*0298*/ 	.word	0x00005ff0
        /*029c*/ 	.word	0x00000008
        /*02a0*/ 	.word	0x00000000
        /*02a4*/ 	.short	0x010a
        /*02a6*/ 	.byte	0x3f
	.zero		1


	//   ....[34]....
        /*02a8*/ 	.word	0x00006080
        /*02ac*/ 	.word	0x00000009
        /*02b0*/ 	.word	0x00000000
        /*02b4*/ 	.short	0x010a
        /*02b6*/ 	.byte	0x3f
	.zero		1


	//   ....[35]....
        /*02b8*/ 	.word	0x00006110
        /*02bc*/ 	.word	0x00000006
        /*02c0*/ 	.word	0x00000000
        /*02c4*/ 	.short	0x010a
        /*02c6*/ 	.byte	0x3f
	.zero		1


	//   ....[36]....
        /*02c8*/ 	.word	0x000061a0
        /*02cc*/ 	.word	0x00000003
        /*02d0*/ 	.word	0x00000000
        /*02d4*/ 	.short	0x010a
        /*02d6*/ 	.byte	0x3f
	.zero		1


	//   ....[37]....
        /*02d8*/ 	.word	0x00006200
        /*02dc*/ 	.word	0x00000003
        /*02e0*/ 	.word	0x00000000
        /*02e4*/ 	.short	0x010a
        /*02e6*/ 	.byte	0x3f
	.zero		1


	//   ....[38]....
        /*02e8*/ 	.word	0x00006250
        /*02ec*/ 	.word	0x00000005
        /*02f0*/ 	.word	0x00000000
        /*02f4*/ 	.short	0x010a
        /*02f6*/ 	.byte	0x3f
	.zero		1


	//   ....[39]....
        /*02f8*/ 	.word	0x00006320
        /*02fc*/ 	.word	0x00000016
        /*0300*/ 	.word	0x00000048
        /*0304*/ 	.short	0x010a
        /*0306*/ 	.byte	0x3f
	.zero		1


	//   ....[40]....
        /*0308*/ 	.word	0x000063f0
        /*030c*/ 	.word	0x00000007
        /*0310*/ 	.word	0x00000000
        /*0314*/ 	.short	0x010a
        /*0316*/ 	.byte	0x3f
	.zero		1


	//   ....[41]....
        /*0318*/ 	.word	0x00006440
        /*031c*/ 	.word	0x00000008
        /*0320*/ 	.word	0x00000000
        /*0324*/ 	.short	0x010a
        /*0326*/ 	.byte	0x3f
	.zero		1


	//   ....[42]....
        /*0328*/ 	.word	0x00006490
        /*032c*/ 	.word	0x00000009
        /*0330*/ 	.word	0x00000000
        /*0334*/ 	.short	0x010a
        /*0336*/ 	.byte	0x3f
	.zero		1


	//   ....[43]....
        /*0338*/ 	.word	0x000064e0
        /*033c*/ 	.word	0x00000008
        /*0340*/ 	.word	0x00000000
        /*0344*/ 	.short	0x010a
        /*0346*/ 	.byte	0x3f
	.zero		1


	//   ....[44]....
        /*0348*/ 	.word	0x00006530
        /*034c*/ 	.word	0x00000009
        /*0350*/ 	.word	0x00000000
        /*0354*/ 	.short	0x010a
        /*0356*/ 	.byte	0x3f
	.zero		1


	//   ....[45]....
        /*0358*/ 	.word	0x00006580
        /*035c*/ 	.word	0x00000008
        /*0360*/ 	.word	0x00000000
        /*0364*/ 	.short	0x010a
        /*0366*/ 	.byte	0x3f
	.zero		1


	//   ....[46]....
        /*0368*/ 	.word	0x000065d0
        /*036c*/ 	.word	0x00000009
        /*0370*/ 	.word	0x00000000
        /*0374*/ 	.short	0x010a
        /*0376*/ 	.byte	0x3f
	.zero		1


	//   ....[47]....
        /*0378*/ 	.word	0x00006620
        /*037c*/ 	.word	0x00000006
        /*0380*/ 	.word	0x00000000
        /*0384*/ 	.short	0x010a
        /*0386*/ 	.byte	0x3f
	.zero		1


	//----- nvinfo : EIATTR_NUM_MBARRIERS
	.align		4
.L_35:
        /*0388*/ 	.byte	0x03, 0x38
        /*038a*/ 	.short	0x0014


	//----- nvinfo : EIATTR_EXIT_INSTR_OFFSETS
	.align		4
        /*038c*/ 	.byte	0x04, 0x1c
        /*038e*/ 	.short	(.L_37 - .L_36)


	//   ....[0]....
.L_36:
        /*0390*/ 	.word	0x000009b0


	//   ....[1]....
        /*0394*/ 	.word	0x000011c0


	//   ....[2]....
        /*0398*/ 	.word	0x000049a0


	//   ....[3]....
        /*039c*/ 	.word	0x00004f00


	//   ....[4]....
        /*03a0*/ 	.word	0x000061f0


	//----- nvinfo : EIATTR_MAX_THREADS
	.align		4
.L_37:
        /*03a4*/ 	.byte	0x04, 0x05
        /*03a6*/ 	.short	(.L_39 - .L_38)
.L_38:
        /*03a8*/ 	.word	0x00000180
        /*03ac*/ 	.word	0x00000001
        /*03b0*/ 	.word	0x00000001


	//----- nvinfo : EIATTR_CRS_STACK_SIZE
	.align		4
.L_39:
        /*03b4*/ 	.byte	0x04, 0x1e
        /*03b6*/ 	.short	(.L_41 - .L_40)
.L_40:
        /*03b8*/ 	.word	0x00000000


	//----- nvinfo : EIATTR_CBANK_PARAM_SIZE
	.align		4
.L_41:
        /*03bc*/ 	.byte	0x03, 0x19
        /*03be*/ 	.short	0x0470


	//----- nvinfo : EIATTR_PARAM_CBANK
	.align		4
        /*03c0*/ 	.byte	0x04, 0x0a
        /*03c2*/ 	.short	(.L_43 - .L_42)
	.align		4
.L_42:
        /*03c4*/ 	.word	index@(.nv.constant0._ZN7cutlass13device_kernelINS_4gemm6kernel13GemmUniversalIN4cute5tupleIJiiiiEEENS1_10collective13CollectiveMmaINS1_34MainloopSm90TmaGmmaWarpSpecializedILi9ENS5_IJNS4_1CILi1EEENSA_ILi8EEESB_EEENS1_35KernelTmaWarpSpecializedCooperativeEEENS5_IJNSA_ILi128EEENSA_ILi64EEESH_EEENS_6half_tENS5_IJlSB_lEEESJ_SK_NS4_8TiledMMAINS4_8MMA_AtomIJNS4_4SM904GMMA25MMA_64x64x16_F32F16F16_SSILNSO_5MajorE0ELSQ_0ELNSO_7ScaleInE1ELSR_1EEEEEENS4_6LayoutINS5_IJNSA_ILi2EEESB_SB_EEENS5_IJSB_NSA_ILi0EEESX_EEEEENS5_IJNS4_10UnderscoreES10_S10_EEEEENS4_23SM90_TMA_LOAD_MULTICASTENS4_14ComposedLayoutINS4_7SwizzleILi3ELi4ELi3EEENS4_18smem_ptr_flag_bitsILi16EEENSU_INS5_IJSC_SH_EEENS5_IJSH_SB_EEEEEEEvNS4_8identityENS4_13SM90_TMA_LOADES1C_vS1D_EENS_8epilogue10collective6detail29Sm90TmaWarpSpecializedAdapterINS1H_15DefaultEpilogueISJ_SK_SK_NS1G_6thread17LinearCombinationISJ_Li1EffLNS1L_9ScaleType4KindE0ELNS_15FloatRoundStyleE2ESJ_EENS1_15EpilogueDefaultEEEEEvvEEEEvNT_6ParamsE)
        /*03c8*/ 	.short	0x0210
        /*03ca*/ 	.short	0x0470


	//----- nvinfo : EIATTR_SW_WAR
	.align		4
.L_43:
        /*03cc*/ 	.byte	0x04, 0x36
        /*03ce*/ 	.short	(.L_45 - .L_44)
.L_44:
        /*03d0*/ 	.word	0x00000008
.L_45:


//--------------------- .nv.callgraph             --------------------------
	.section	.nv.callgraph,"",@"SHT_CUDA_CALLGRAPH"
	.align	4
	.sectionentsize	8
	.align		4
        /*0000*/ 	.word	0x00000000
	.align		4
        /*0004*/ 	.word	0xffffffff
	.align		4
        /*0008*/ 	.word	index@(_ZN7cutlass13device_kernelINS_4gemm6kernel13GemmUniversalIN4cute5tupleIJiiiiEEENS1_10collective13CollectiveMmaINS1_34MainloopSm90TmaGmmaWarpSpecializedILi9ENS5_IJNS4_1CILi1EEENSA_ILi8EEESB_EEENS1_35KernelTmaWarpSpecializedCooperativeEEENS5_IJNSA_ILi128EEENSA_ILi64EEESH_EEENS_6half_tENS5_IJlSB_lEEESJ_SK_NS4_8TiledMMAINS4_8MMA_AtomIJNS4_4SM904GMMA25MMA_64x64x16_F32F16F16_SSILNSO_5MajorE0ELSQ_0ELNSO_7ScaleInE1ELSR_1EEEEEENS4_6LayoutINS5_IJNSA_ILi2EEESB_SB_EEENS5_IJSB_NSA_ILi0EEESX_EEEEENS5_IJNS4_10UnderscoreES10_S10_EEEEENS4_23SM90_TMA_LOAD_MULTICASTENS4_14ComposedLayoutINS4_7SwizzleILi3ELi4ELi3EEENS4_18smem_ptr_flag_bitsILi16EEENSU_INS5_IJSC_SH_EEENS5_IJSH_SB_EEEEEEEvNS4_8identityENS4_13SM90_TMA_LOADES1C_vS1D_EENS_8epilogue10collective6detail29Sm90TmaWarpSpecializedAdapterINS1H_15DefaultEpilogueISJ_SK_SK_NS1G_6thread17LinearCombinationISJ_Li1EffLNS1L_9ScaleType4KindE0ELNS_15FloatRoundStyleE2ESJ_EENS1_15EpilogueDefaultEEEEEvvEEEEvNT_6ParamsE)
	.align		4
        /*000c*/ 	.word	index@(__assertfail)
	.align		4
        /*0010*/ 	.word	0x00000000
	.align		4
        /*0014*/ 	.word	0xfffffffe
	.align		4
        /*0018*/ 	.word	0x00000000
	.align		4
        /*001c*/ 	.word	0xfffffffd
	.align		4
        /*0020*/ 	.word	0x00000000
	.align		4
        /*0024*/ 	.word	0xfffffffc


//--------------------- .nv.constant4             --------------------------
	.section	.nv.constant4,"a",@progbits
	.align	8
	.align		8
.nv.constant4:
        /*0000*/ 	.dword	__assertfail
	.align		8
        /*0008*/ 	.dword	__unnamed_1
	.align		8
        /*0010*/ 	.dword	_ZN40_INTERNAL_88fc68d7_4_k_cu_05ae3a93_298574cuda3std3__45__cpo5beginE
	.align		8
        /*0018*/ 	.dword	_ZN40_INTERNAL_88fc68d7_4_k_cu_05ae3a93_298574cuda3std3__45__cpo3endE
	.align		8
        /*0020*/ 	.dword	_ZN40_INTERNAL_88fc68d7_4_k_cu_05ae3a93_298574cuda3std3__45__cpo6cbeginE
	.align		8
        /*0028*/ 	.dword	_ZN40_INTERNAL_88fc68d7_4_k_cu_05ae3a93_298574cuda3std3__45__cpo4cendE
	.align		8
        /*0030*/ 	.dword	_ZN40_INTERNAL_88fc68d7_4_k_cu_05ae3a93_298574cuda3std3__442_GLOBAL__N__88fc68d7_4_k_cu_05ae3a93_298576ignoreE
	.align		8
        /*0038*/ 	.dword	_ZN40_INTERNAL_88fc68d7_4_k_cu_05ae3a93_298574cuda3std3__419piecewise_constructE
	.align		8
        /*0040*/ 	.dword	_ZN40_INTERNAL_88fc68d7_4_k_cu_05ae3a93_298574cuda3std3__48in_placeE
	.align		8
        /*0048*/ 	.dword	_ZN40_INTERNAL_88fc68d7_4_k_cu_05ae3a93_298574cuda3std6ranges3__45__cpo4swapE
	.align		8
        /*0050*/ 	.dword	_ZN40_INTERNAL_88fc68d7_4_k_cu_05ae3a93_298574cuda3std6ranges3__45__cpo9iter_moveE
	.align		8
        /*0058*/ 	.dword	_ZN40_INTERNAL_88fc68d7_4_k_cu_05ae3a93_298574cute7productE
	.align		8
        /*0060*/ 	.dword	_ZN40_INTERNAL_88fc68d7_4_k_cu_05ae3a93_298574cute1_E
	.align		8
        /*0068*/ 	.dword	$str$22
	.align		8
        /*0070*/ 	.dword	$str$23


//--------------------- .text._ZN7cutlass13device_kernelINS_4gemm6kernel13GemmUniversalIN4cute5tupleIJiiiiEEENS1_10collective13CollectiveMmaINS1_34MainloopSm90TmaGmmaWarpSpecializedILi9ENS5_IJNS4_1CILi1EEENSA_ILi8EEESB_EEENS1_35KernelTmaWarpSpecializedCooperativeEEENS5_IJNSA_ILi128EEENSA_ILi64EEESH_EEENS_6half_tENS5_IJlSB_lEEESJ_SK_NS4_8TiledMMAINS4_8MMA_AtomIJNS4_4SM904GMMA25MMA_64x64x16_F32F16F16_SSILNSO_5MajorE0ELSQ_0ELNSO_7ScaleInE1ELSR_1EEEEEENS4_6LayoutINS5_IJNSA_ILi2EEESB_SB_EEENS5_IJSB_NSA_ILi0EEESX_EEEEENS5_IJNS4_10UnderscoreES10_S10_EEEEENS4_23SM90_TMA_LOAD_MULTICASTENS4_14ComposedLayoutINS4_7SwizzleILi3ELi4ELi3EEENS4_18smem_ptr_flag_bitsILi16EEENSU_INS5_IJSC_SH_EEENS5_IJSH_SB_EEEEEEEvNS4_8identityENS4_13SM90_TMA_LOADES1C_vS1D_EENS_8epilogue10collective6detail29Sm90TmaWarpSpecializedAdapterINS1H_15DefaultEpilogueISJ_SK_SK_NS1G_6thread17LinearCombinationISJ_Li1EffLNS1L_9ScaleType4KindE0ELNS_15FloatRoundStyleE2ESJ_EENS1_15EpilogueDefaultEEEEEvvEEEEvNT_6ParamsE --------------------------
	.section	.text._ZN7cutlass13device_kernelINS_4gemm6kernel13GemmUniversalIN4cute5tupleIJiiiiEEENS1_10collective13CollectiveMmaINS1_34MainloopSm90TmaGmmaWarpSpecializedILi9ENS5_IJNS4_1CILi1EEENSA_ILi8EEESB_EEENS1_35KernelTmaWarpSpecializedCooperativeEEENS5_IJNSA_ILi128EEENSA_ILi64EEESH_EEENS_6half_tENS5_IJlSB_lEEESJ_SK_NS4_8TiledMMAINS4_8MMA_AtomIJNS4_4SM904GMMA25MMA_64x64x16_F32F16F16_SSILNSO_5MajorE0ELSQ_0ELNSO_7ScaleInE1ELSR_1EEEEEENS4_6LayoutINS5_IJNSA_ILi2EEESB_SB_EEENS5_IJSB_NSA_ILi0EEESX_EEEEENS5_IJNS4_10UnderscoreES10_S10_EEEEENS4_23SM90_TMA_LOAD_MULTICASTENS4_14ComposedLayoutINS4_7SwizzleILi3ELi4ELi3EEENS4_18smem_ptr_flag_bitsILi16EEENSU_INS5_IJSC_SH_EEENS5_IJSH_SB_EEEEEEEvNS4_8identityENS4_13SM90_TMA_LOADES1C_vS1D_EENS_8epilogue10collective6detail29Sm90TmaWarpSpecializedAdapterINS1H_15DefaultEpilogueISJ_SK_SK_NS1G_6thread17LinearCombinationISJ_Li1EffLNS1L_9ScaleType4KindE0ELNS_15FloatRoundStyleE2ESJ_EENS1_15EpilogueDefaultEEEEEvvEEEEvNT_6ParamsE,"ax",@progbits
	.align	128
.text._ZN7cutlass13device_kernelINS_4gemm6kernel13GemmUniversalIN4cute5tupleIJiiiiEEENS1_10collective13CollectiveMmaINS1_34MainloopSm90TmaGmmaWarpSpecializedILi9ENS5_IJNS4_1CILi1EEENSA_ILi8EEESB_EEENS1_35KernelTmaWarpSpecializedCooperativeEEENS5_IJNSA_ILi128EEENSA_ILi64EEESH_EEENS_6half_tENS5_IJlSB_lEEESJ_SK_NS4_8TiledMMAINS4_8MMA_AtomIJNS4_4SM904GMMA25MMA_64x64x16_F32F16F16_SSILNSO_5MajorE0ELSQ_0ELNSO_7ScaleInE1ELSR_1EEEEEENS4_6LayoutINS5_IJNSA_ILi2EEESB_SB_EEENS5_IJSB_NSA_ILi0EEESX_EEEEENS5_IJNS4_10UnderscoreES10_S10_EEEEENS4_23SM90_TMA_LOAD_MULTICASTENS4_14ComposedLayoutINS4_7SwizzleILi3ELi4ELi3EEENS4_18smem_ptr_flag_bitsILi16EEENSU_INS5_IJSC_SH_EEENS5_IJSH_SB_EEEEEEEvNS4_8identityENS4_13SM90_TMA_LOADES1C_vS1D_EENS_8epilogue10collective6detail29Sm90TmaWarpSpecializedAdapterINS1H_15DefaultEpilogueISJ_SK_SK_NS1G_6thread17LinearCombinationISJ_Li1EffLNS1L_9ScaleType4KindE0ELNS_15FloatRoundStyleE2ESJ_EENS1_15EpilogueDefaultEEEEEvvEEEEvNT_6ParamsE:
        .type           _ZN7cutlass13device_kernelINS_4gemm6kernel13GemmUniversalIN4cute5tupleIJiiiiEEENS1_10collective13CollectiveMmaINS1_34MainloopSm90TmaGmmaWarpSpecializedILi9ENS5_IJNS4_1CILi1EEENSA_ILi8EEESB_EEENS1_35KernelTmaWarpSpecializedCooperativeEEENS5_IJNSA_ILi128EEENSA_ILi64EEESH_EEENS_6half_tENS5_IJlSB_lEEESJ_SK_NS4_8TiledMMAINS4_8MMA_AtomIJNS4_4SM904GMMA25MMA_64x64x16_F32F16F16_SSILNSO_5MajorE0ELSQ_0ELNSO_7ScaleInE1ELSR_1EEEEEENS4_6LayoutINS5_IJNSA_ILi2EEESB_SB_EEENS5_IJSB_NSA_ILi0EEESX_EEEEENS5_IJNS4_10UnderscoreES10_S10_EEEEENS4_23SM90_TMA_LOAD_MULTICASTENS4_14ComposedLayoutINS4_7SwizzleILi3ELi4ELi3EEENS4_18smem_ptr_flag_bitsILi16EEENSU_INS5_IJSC_SH_EEENS5_IJSH_SB_EEEEEEEvNS4_8identityENS4_13SM90_TMA_LOADES1C_vS1D_EENS_8epilogue10collective6detail29Sm90TmaWarpSpecializedAdapterINS1H_15DefaultEpilogueISJ_SK_SK_NS1G_6thread17LinearCombinationISJ_Li1EffLNS1L_9ScaleType4KindE0ELNS_15FloatRoundStyleE2ESJ_EENS1_15EpilogueDefaultEEEEEvvEEEEvNT_6ParamsE,@function
        .size           _ZN7cutlass13device_kernelINS_4gemm6kernel13GemmUniversalIN4cute5tupleIJiiiiEEENS1_10collective13CollectiveMmaINS1_34MainloopSm90TmaGmmaWarpSpecializedILi9ENS5_IJNS4_1CILi1EEENSA_ILi8EEESB_EEENS1_35KernelTmaWarpSpecializedCooperativeEEENS5_IJNSA_ILi128EEENSA_ILi64EEESH_EEENS_6half_tENS5_IJlSB_lEEESJ_SK_NS4_8TiledMMAINS4_8MMA_AtomIJNS4_4SM904GMMA25MMA_64x64x16_F32F16F16_SSILNSO_5MajorE0ELSQ_0ELNSO_7ScaleInE1ELSR_1EEEEEENS4_6LayoutINS5_IJNSA_ILi2EEESB_SB_EEENS5_IJSB_NSA_ILi0EEESX_EEEEENS5_IJNS4_10UnderscoreES10_S10_EEEEENS4_23SM90_TMA_LOAD_MULTICASTENS4_14ComposedLayoutINS4_7SwizzleILi3ELi4ELi3EEENS4_18smem_ptr_flag_bitsILi16EEENSU_INS5_IJSC_SH_EEENS5_IJSH_SB_EEEEEEEvNS4_8identityENS4_13SM90_TMA_LOADES1C_vS1D_EENS_8epilogue10collective6detail29Sm90TmaWarpSpecializedAdapterINS1H_15DefaultEpilogueISJ_SK_SK_NS1G_6thread17LinearCombinationISJ_Li1EffLNS1L_9ScaleType4KindE0ELNS_15FloatRoundStyleE2ESJ_EENS1_15EpilogueDefaultEEEEEvvEEEEvNT_6ParamsE,(.L_x_146 - _ZN7cutlass13device_kernelINS_4gemm6kernel13GemmUniversalIN4cute5tupleIJiiiiEEENS1_10collective13CollectiveMmaINS1_34MainloopSm90TmaGmmaWarpSpecializedILi9ENS5_IJNS4_1CILi1EEENSA_ILi8EEESB_EEENS1_35KernelTmaWarpSpecializedCooperativeEEENS5_IJNSA_ILi128EEENSA_ILi64EEESH_EEENS_6half_tENS5_IJlSB_lEEESJ_SK_NS4_8TiledMMAINS4_8MMA_AtomIJNS4_4SM904GMMA25MMA_64x64x16_F32F16F16_SSILNSO_5MajorE0ELSQ_0ELNSO_7ScaleInE1ELSR_1EEEEEENS4_6LayoutINS5_IJNSA_ILi2EEESB_SB_EEENS5_IJSB_NSA_ILi0EEESX_EEEEENS5_IJNS4_10UnderscoreES10_S10_EEEEENS4_23SM90_TMA_LOAD_MULTICASTENS4_14ComposedLayoutINS4_7SwizzleILi3ELi4ELi3EEENS4_18smem_ptr_flag_bitsILi16EEENSU_INS5_IJSC_SH_EEENS5_IJSH_SB_EEEEEEEvNS4_8identityENS4_13SM90_TMA_LOADES1C_vS1D_EENS_8epilogue10collective6detail29Sm90TmaWarpSpecializedAdapterINS1H_15DefaultEpilogueISJ_SK_SK_NS1G_6thread17LinearCombinationISJ_Li1EffLNS1L_9ScaleType4KindE0ELNS_15FloatRoundStyleE2ESJ_EENS1_15EpilogueDefaultEEEEEvvEEEEvNT_6ParamsE)
        .other          _ZN7cutlass13device_kernelINS_4gemm6kernel13GemmUniversalIN4cute5tupleIJiiiiEEENS1_10collective13CollectiveMmaINS1_34MainloopSm90TmaGmmaWarpSpecializedILi9ENS5_IJNS4_1CILi1EEENSA_ILi8EEESB_EEENS1_35KernelTmaWarpSpecializedCooperativeEEENS5_IJNSA_ILi128EEENSA_ILi64EEESH_EEENS_6half_tENS5_IJlSB_lEEESJ_SK_NS4_8TiledMMAINS4_8MMA_AtomIJNS4_4SM904GMMA25MMA_64x64x16_F32F16F16_SSILNSO_5MajorE0ELSQ_0ELNSO_7ScaleInE1ELSR_1EEEEEENS4_6LayoutINS5_IJNSA_ILi2EEESB_SB_EEENS5_IJSB_NSA_ILi0EEESX_EEEEENS5_IJNS4_10UnderscoreES10_S10_EEEEENS4_23SM90_TMA_LOAD_MULTICASTENS4_14ComposedLayoutINS4_7SwizzleILi3ELi4ELi3EEENS4_18smem_ptr_flag_bitsILi16EEENSU_INS5_IJSC_SH_EEENS5_IJSH_SB_EEEEEEEvNS4_8identityENS4_13SM90_TMA_LOADES1C_vS1D_EENS_8epilogue10collective6detail29Sm90TmaWarpSpecializedAdapterINS1H_15DefaultEpilogueISJ_SK_SK_NS1G_6thread17LinearCombinationISJ_Li1EffLNS1L_9ScaleType4KindE0ELNS_15FloatRoundStyleE2ESJ_EENS1_15EpilogueDefaultEEEEEvvEEEEvNT_6ParamsE,@"STO_CUDA_ENTRY STV_DEFAULT"
_ZN7cutlass13device_kernelINS_4gemm6kernel13GemmUniversalIN4cute5tupleIJiiiiEEENS1_10collective13CollectiveMmaINS1_34MainloopSm90TmaGmmaWarpSpecializedILi9ENS5_IJNS4_1CILi1EEENSA_ILi8EEESB_EEENS1_35KernelTmaWarpSpecializedCooperativeEEENS5_IJNSA_ILi128EEENSA_ILi64EEESH_EEENS_6half_tENS5_IJlSB_lEEESJ_SK_NS4_8TiledMMAINS4_8MMA_AtomIJNS4_4SM904GMMA25MMA_64x64x16_F32F16F16_SSILNSO_5MajorE0ELSQ_0ELNSO_7ScaleInE1ELSR_1EEEEEENS4_6LayoutINS5_IJNSA_ILi2EEESB_SB_EEENS5_IJSB_NSA_ILi0EEESX_EEEEENS5_IJNS4_10UnderscoreES10_S10_EEEEENS4_23SM90_TMA_LOAD_MULTICASTENS4_14ComposedLayoutINS4_7SwizzleILi3ELi4ELi3EEENS4_18smem_ptr_flag_bitsILi16EEENSU_INS5_IJSC_SH_EEENS5_IJSH_SB_EEEEEEEvNS4_8identityENS4_13SM90_TMA_LOADES1C_vS1D_EENS_8epilogue10collective6detail29Sm90TmaWarpSpecializedAdapterINS1H_15DefaultEpilogueISJ_SK_SK_NS1G_6thread17LinearCombinationISJ_Li1EffLNS1L_9ScaleType4KindE0ELNS_15FloatRoundStyleE2ESJ_EENS1_15EpilogueDefaultEEEEEvvEEEEvNT_6ParamsE:
[----:B------:R-:W0:Y:S01]  /*0000*/  LDC R1, c[0x0][0x28] ;  /* 0x00000a00ff017b82 */ /* 0x000e220000000800 */
[----:B------:R-:W1:Y:S01]  /*0010*/  S2R R18, SR_TID.X ;  /* 0x0000000000127919 */ /* 0x000e620000002100 */
[----:B------:R-:W-:Y:S01]  /*0020*/  ELECT P0, URZ, PT ;  /* 0x00000000003f782f */ /* 0x000fe20003800000 */
[----:B------:R-:W-:Y:S01]  /*0030*/  BSSY B0, `(.L_x_0) ;  /* 0x000000f000007945 */ /* 0x000fe20003800000 */
[--C-:B-1----:R-:W-:Y:S02]  /*0040*/  SHF.R.U32.HI R0, RZ, 0x5, R18.reuse ;  /* 0x00000005ff007819 */ /* 0x102fe40000011612 */
[----:B------:R-:W-:-:S03]  /*0050*/  SHF.R.U32.HI R3, RZ, 0x7, R18 ;  /* 0x00000007ff037819 */ /* 0x000fc60000011612 */
[----:B------:R-:W1:Y:S04]  /*0060*/  SHFL.IDX PT, R2, R0, RZ, 0x1f ;  /* 0x00001fff00027589 */ /* 0x000e6800000e0000 */
[----:B------:R2:W3:Y:S01]  /*0070*/  SHFL.IDX PT, R5, R3, RZ, 0x1f ;  /* 0x00001fff03057589 */ /* 0x0004e200000e0000 */
[----:B-1----:R-:W-:-:S13]  /*0080*/  ISETP.NE.OR P0, PT, R2, RZ, !P0 ;  /* 0x000000ff0200720c */ /* 0x002fda0004705670 */
[----:B0-23--:R-:W-:Y:S05]  /*0090*/  @P0 BRA `(.L_x_1) ;  /* 0x0000000000200947 */ /* 0x00dfea0003800000 */
[----:B------:R-:W-:Y:S02]  /*00a0*/  ULDC.64 UR4, c[0x0][0x198] ;  /* 0x0000660000047ab9 */ /* 0x000fe40000000a00 */
[----:B------:R-:W-:Y:S02]  /*00b0*/  UIADD3 UR6, UP0, UR4, 0xf0, URZ ;  /* 0x000000f004067890 */ /* 0x000fe4000ff1e03f */
[----:B------:R-:W-:Y:S02]  /*00c0*/  UIADD3 UR4, UP1, UR4, 0x1f0, URZ ;  /* 0x000001f004047890 */ /* 0x000fe4000ff3e03f */
[----:B------:R-:W-:Y:S02]  /*00d0*/  UIADD3.X UR7, URZ, UR5, URZ, UP0, !UPT ;  /* 0x000000053f077290 */ /* 0x000fe400087fe43f */
[----:B------:R-:W-:-:S07]  /*00e0*/  UIADD3.X UR5, URZ, UR5, URZ, UP1, !UPT ;  /* 0x000000053f057290 */ /* 0x000fce0008ffe43f */
[----:B------:R0:W-:Y:S02]  /*00f0*/  UTMACCTL.PF [UR6] ;  /* 0x00000000060079b9 */ /* 0x0001e40008040000 */
[----:B------:R0:W-:Y:S02]  /*0100*/  UTMACCTL.PF [UR4] ;  /* 0x00000000040079b9 */ /* 0x0001e40008040000 */
[----:B0-----:R-:W-:Y:S01]  /*0110*/  NOP ;  /* 0x0000000000007918 */ /* 0x001fe20000000000 */
.L_x_1:
[----:B------:R-:W-:Y:S05]  /*0120*/  BSYNC B0 ;  /* 0x0000000000007941 */ /* 0x000fea0003800000 */
.L_x_0:
[----:B------:R-:W0:Y:S02]  /*0130*/  SHFL.IDX PT, R3, R0, RZ, 0x1f ;  /* 0x00001fff00037589 */ /* 0x000e2400000e0000 */
[----:B0-----:R-:W-:-:S13]  /*0140*/  ISETP.NE.AND P0, PT, R3, RZ, PT ;  /* 0x000000ff0300720c */ /* 0x001fda0003f05270 */
[----:B------:R-:W-:Y:S05]  /*0150*/  @P0 BRA `(.L_x_2) ;  /* 0x00000000008c0947 */ /* 0x000fea0003800000 */
[----:B------:R-:W-:Y:S01]  /*0160*/  ELECT P0, URZ, PT ;  /* 0x00000000003f782f */ /* 0x000fe20003800000 */
[----:B------:R-:W-:-:S12]  /*0170*/  BSSY B0, `(.L_x_2) ;  /* 0x0000021000007945 */ /* 0x000fd80003800000 */
[----:B------:R-:W-:Y:S05]  /*0180*/  @!P0 BRA `(.L_x_3) ;  /* 0x00000000007c8947 */ /* 0x000fea0003800000 */
[----:B------:R-:W0:Y:S01]  /*0190*/  S2UR UR8, SR_CgaCtaId ;  /* 0x00000000000879c3 */ /* 0x000e220000008800 */
[----:B------:R-:W-:Y:S01]  /*01a0*/  UMOV UR4, 0x400 ;  /* 0x0000040000047882 */ /* 0x000fe20000000000 */
[----:B------:R-:W-:Y:S01]  /*01b0*/  UMOV UR5, 0x1 ;  /* 0x0000000100057882 */ /* 0x000fe20000000000 */
[----:B------:R-:W-:Y:S02]  /*01c0*/  UMOV UR6, 0x10 ;  /* 0x0000001000067882 */ /* 0x000fe40000000000 */
[----:B------:R-:W-:-:S04]  /*01d0*/  UIADD3 UR6, -UR6, 0x100000, URZ ;  /* 0x0010000006067890 */ /* 0x000fc8000fffe13f */
[----:B------:R-:W-:Y:S02]  /*01e0*/  USHF.L.U32 UR7, UR6, 0xb, URZ ;  /* 0x0000000b06077899 */ /* 0x000fe4000800063f */
[----:B------:R-:W-:Y:S02]  /*01f0*/  USHF.L.U32 UR6, UR6, 0x1, URZ ;  /* 0x0000000106067899 */ /* 0x000fe4000800063f */
[----:B0-----:R-:W-:Y:S02]  /*0200*/  ULEA UR8, UR8, UR4, 0x18 ;  /* 0x0000000408087291 */ /* 0x001fe4000f8ec03f */
[----:B------:R-:W-:-:S04]  /*0210*/  UIADD3 UR4, -UR5, 0x100000, URZ ;  /* 0x0010000005047890 */ /* 0x000fc8000fffe13f */
[----:B------:R-:W-:Y:S02]  /*0220*/  USHF.L.U32 UR5, UR4, 0xb, URZ ;  /* 0x0000000b04057899 */ /* 0x000fe4000800063f */
[----:B------:R-:W-:Y:S01]  /*0230*/  USHF.L.U32 UR4, UR4, 0x1, URZ ;  /* 0x0000000104047899 */ /* 0x000fe2000800063f */
[----:B------:R-:W0:Y:S11]  /*0240*/  FENCE.VIEW.ASYNC.S ;  /* 0x00000000000073c6 */ /* 0x000e360000000000 */
[----:B0-----:R0:W1:Y:S01]  /*0250*/  SYNCS.EXCH.64 URZ, [UR8], UR4 ;  /* 0x00000004083f75b2 */ /* 0x0010620008000100 */
[----:B------:R0:W2:Y:S01]  /*0260*/  SYNCS.EXCH.64 URZ, [UR8+0x48], UR6 ;  /* 0x00004806083f75b2 */ /* 0x0000a20008000100 */
[----:B------:R0:W3:Y:S01]  /*0270*/  SYNCS.EXCH.64 URZ, [UR8+0x8], UR4 ;  /* 0x00000804083f75b2 */ /* 0x0000e20008000100 */
[----:B------:R0:W4:Y:S01]  /*0280*/  SYNCS.EXCH.64 URZ, [UR8+0x50], UR6 ;  /* 0x00005006083f75b2 */ /* 0x0001220008000100 */
[----:B------:R0:W0:Y:S01]  /*0290*/  SYNCS.EXCH.64 URZ, [UR8+0x10], UR4 ;  /* 0x00001004083f75b2 */ /* 0x0000220008000100 */
        /* <DEDUP_REMOVED lines=13> */
[----:B------:R-:W-:Y:S01]  /*0370*/  NOP ;  /* 0x0000000000007918 */ /* 0x000fe20000000000 */
.L_x_3:
[----:B0-----:R-:W-:Y:S05]  /*0380*/  BSYNC B0 ;  /* 0x0000000000007941 */ /* 0x001fea0003800000 */
.L_x_2:
[----:B------:R-:W0:Y:S01]  /*0390*/  SHFL.IDX PT, R0, R0, RZ, 0x1f ;  /* 0x00001fff00007589 */ /* 0x000e2200000e0000 */
[----:B------:R-:W-:Y:S01]  /*03a0*/  SHF.R.S32.HI R7, RZ, 0x1f, R18 ;  /* 0x0000001fff077819 */ /* 0x000fe20000011412 */
[----:B------:R-:W5:Y:S01]  /*03b0*/  S2UR UR8, SR_CTAID.X ;  /* 0x00000000000879c3 */ /* 0x000f620000002500 */
[----:B------:R-:W-:Y:S01]  /*03c0*/  ELECT P0, URZ, PT ;  /* 0x00000000003f782f */ /* 0x000fe20003800000 */
[----:B------:R-:W1:Y:S01]  /*03d0*/  S2R R4, SR_CTAID.Y ;  /* 0x0000000000047919 */ /* 0x000e620000002600 */
[----:B------:R-:W-:Y:S01]  /*03e0*/  LEA.HI R7, R7, R18, RZ, 0x7 ;  /* 0x0000001207077211 */ /* 0x000fe200078f38ff */
[----:B------:R-:W-:Y:S01]  /*03f0*/  ULDC UR4, c[0x0][0x154] ;  /* 0x0000550000047ab9 */ /* 0x000fe20000000800 */
[----:B------:R-:W-:Y:S01]  /*0400*/  SHF.R.S32.HI R8, RZ, 0x1f, R3 ;  /* 0x0000001fff087819 */ /* 0x000fe20000011403 */
[----:B------:R-:W-:Y:S01]  /*0410*/  NOP ;  /* 0x0000000000007918 */ /* 0x000fe20000000000 */
[----:B------:R-:W-:Y:S01]  /*0420*/  LOP3.LUT R7, R7, 0xffffff80, RZ, 0xc0, !PT ;  /* 0xffffff8007077812 */ /* 0x000fe200078ec0ff */
[----:B------:R-:W2:Y:S01]  /*0430*/  LDC R12, c[0x0][0x140] ;  /* 0x00005000ff0c7b82 */ /* 0x000ea20000000800 */
[----:B------:R-:W-:Y:S01]  /*0440*/  LEA.HI R8, R8, R3, RZ, 0x2 ;  /* 0x0000000308087211 */ /* 0x000fe200078f10ff */
[----:B------:R-:W-:-:S02]  /*0450*/  NOP ;  /* 0x0000000000007918 */ /* 0x000fc40000000000 */
[----:B------:R-:W-:Y:S01]  /*0460*/  IMAD.IADD R6, R18, 0x1, -R7 ;  /* 0x0000000112067824 */ /* 0x000fe200078e0a07 */
[----:B------:R-:W-:-:S03]  /*0470*/  LOP3.LUT R8, R8, 0x3ffffffc, RZ, 0xc0, !PT ;  /* 0x3ffffffc08087812 */ /* 0x000fc600078ec0ff */
[----:B------:R-:W3:Y:S01]  /*0480*/  LDC R10, c[0x0][0x144] ;  /* 0x00005100ff0a7b82 */ /* 0x000ee20000000800 */
[----:B------:R-:W-:Y:S02]  /*0490*/  SHF.R.S32.HI R7, RZ, 0x1f, R6 ;  /* 0x0000001fff077819 */ /* 0x000fe40000011406 */
[----:B------:R-:W-:Y:S02]  /*04a0*/  LOP3.LUT P2, RZ, R6, 0x7, RZ, 0xc0, !PT ;  /* 0x0000000706ff7812 */ /* 0x000fe4000784c0ff */
[----:B------:R-:W-:Y:S01]  /*04b0*/  LEA.HI R7, R7, R6, RZ, 0x3 ;  /* 0x0000000607077211 */ /* 0x000fe200078f18ff */
[----:B------:R-:W-:Y:S01]  /*04c0*/  VIADD R6, R5, 0xffffffff ;  /* 0xffffffff05067836 */ /* 0x000fe20000000000 */
[----:B0-----:R-:W-:Y:S02]  /*04d0*/  ISETP.NE.OR P0, PT, R0, RZ, !P0 ;  /* 0x000000ff0000720c */ /* 0x001fe40004705670 */
[--C-:B------:R-:W-:Y:S02]  /*04e0*/  SHF.R.S32.HI R0, RZ, 0x3, R7.reuse ;  /* 0x00000003ff007819 */ /* 0x100fe40000011407 */
[----:B------:R-:W-:-:S02]  /*04f0*/  SHF.R.S32.HI R7, RZ, 0x1f, R7 ;  /* 0x0000001fff077819 */ /* 0x000fc40000011407 */
[----:B------:R-:W-:Y:S02]  /*0500*/  ISETP.GE.U32.AND P5, PT, R6, 0x2, PT ;  /* 0x000000020600780c */ /* 0x000fe40003fa6070 */
[----:B------:R-:W-:Y:S02]  /*0510*/  LEA.HI R7, R7, R0, RZ, 0x2 ;  /* 0x0000000007077211 */ /* 0x000fe400078f10ff */
[----:B--2---:R-:W-:Y:S02]  /*0520*/  ISETP.EQ.U32.AND P3, PT, R12, 0x1, PT ;  /* 0x000000010c00780c */ /* 0x004fe40003f62070 */
[----:B-1----:R-:W-:Y:S01]  /*0530*/  I2FP.F32.U32 R9, R4 ;  /* 0x0000000400097245 */ /* 0x002fe20000201000 */
[----:B------:R-:W-:Y:S01]  /*0540*/  VOTEU.ALL UP0, P0 ;  /* 0x00000000003f7886 */ /* 0x000fe20000000000 */
[----:B------:R-:W-:Y:S01]  /*0550*/  LOP3.LUT R7, R7, 0xfffffffc, RZ, 0xc0, !PT ;  /* 0xfffffffc07077812 */ /* 0x000fe200078ec0ff */
[----:B------:R-:W-:Y:S02]  /*0560*/  VOTEU.ALL UP1, P0 ;  /* 0x00000000003f7886 */ /* 0x000fe40000020000 */
[----:B------:R-:W-:Y:S01]  /*0570*/  FMUL R11, R9, UR4 ;  /* 0x00000004090b7c20 */ /* 0x000fe20008400000 */
[----:B------:R-:W-:Y:S01]  /*0580*/  IMAD.IADD R9, R3, 0x1, -R8 ;  /* 0x0000000103097824 */ /* 0x000fe200078e0a08 */
[----:B-----5:R-:W-:Y:S01]  /*0590*/  I2FP.F32.U32 R8, UR8 ;  /* 0x0000000800087c45 */ /* 0x020fe20008201000 */
[----:B------:R-:W-:Y:S01]  /*05a0*/  IMAD.IADD R0, R0, 0x1, -R7 ;  /* 0x0000000100007824 */ /* 0x000fe200078e0a07 */
[----:B------:R-:W0:Y:S01]  /*05b0*/  @!UP0 S2UR UR7, SR_CgaCtaId ;  /* 0x00000000000789c3 */ /* 0x000e220000008800 */
[----:B------:R-:W-:Y:S01]  /*05c0*/  ULDC UR4, c[0x0][0x150] ;  /* 0x0000540000047ab9 */ /* 0x000fe20000000800 */
[----:B------:R-:W1:Y:S01]  /*05d0*/  F2I.U32.TRUNC.NTZ R11, R11 ;  /* 0x0000000b000b7305 */ /* 0x000e62000020f000 */
[----:B------:R-:W-:Y:S01]  /*05e0*/  FMUL R8, R8, UR4 ;  /* 0x0000000408087c20 */ /* 0x000fe20008400000 */
[----:B------:R-:W-:Y:S01]  /*05f0*/  SHF.R.S32.HI R3, RZ, 0x1f, R2 ;  /* 0x0000001fff037819 */ /* 0x000fe20000011402 */
[----:B------:R-:W-:Y:S01]  /*0600*/  IMAD R9, R9, 0x4, R0 ;  /* 0x0000000409097824 */ /* 0x000fe200078e0200 */
[----:B------:R-:W-:Y:S01]  /*0610*/  UMOV UR4, 0x20 ;  /* 0x0000002000047882 */ /* 0x000fe20000000000 */
[----:B------:R-:W-:Y:S01]  /*0620*/  @!UP0 UMOV UR6, 0x400 ;  /* 0x0000040000068882 */ /* 0x000fe20000000000 */
[----:B------:R-:W2:Y:S01]  /*0630*/  LDC R7, c[0x0][0x148] ;  /* 0x00005200ff077b82 */ /* 0x000ea20000000800 */
[----:B------:R-:W-:Y:S01]  /*0640*/  LEA.HI R3, R3, R2, RZ, 0x2 ;  /* 0x0000000203037211 */ /* 0x000fe200078f10ff */
[----:B------:R-:W5:Y:S01]  /*0650*/  F2I.U32.TRUNC.NTZ R8, R8 ;  /* 0x0000000800087305 */ /* 0x000f62000020f000 */
[----:B------:R-:W-:Y:S01]  /*0660*/  IMAD.SHL.U32 R22, R9, 0x4, RZ ;  /* 0x0000000409167824 */ /* 0x000fe200078e00ff */
[----:B------:R-:W-:-:S04]  /*0670*/  @!UP0 UIADD3 UR4, -UR4, 0x100000, URZ ;  /* 0x0010000004048890 */ /* 0x000fc8000fffe13f */
[----:B------:R-:W-:Y:S02]  /*0680*/  @!UP0 USHF.L.U32 UR5, UR4, 0xb, URZ ;  /* 0x0000000b04058899 */ /* 0x000fe4000800063f */
[----:B------:R-:W-:Y:S01]  /*0690*/  @!UP0 USHF.L.U32 UR4, UR4, 0x1, URZ ;  /* 0x0000000104048899 */ /* 0x000fe2000800063f */
[----:B------:R-:W-:Y:S02]  /*06a0*/  LOP3.LUT R3, R3, 0xfffffffc, RZ, 0xc0, !PT ;  /* 0xfffffffc03037812 */ /* 0x000fe400078ec0ff */
[----:B------:R-:W-:Y:S01]  /*06b0*/  LOP3.LUT R22, R9, 0xc, R22, 0x78, !PT ;  /* 0x0000000c09167812 */ /* 0x000fe200078e7816 */
[----:B-1----:R-:W-:Y:S02]  /*06c0*/  IMAD.MOV R21, RZ, RZ, -R11 ;  /* 0x000000ffff157224 */ /* 0x002fe400078e0a0b */
[----:B------:R-:W-:Y:S01]  /*06d0*/  IMAD.IADD R0, R2, 0x1, -R3 ;  /* 0x0000000102007824 */ /* 0x000fe200078e0a03 */
[----:B0-----:R-:W-:Y:S01]  /*06e0*/  @!UP0 ULEA UR6, UR7, UR6, 0x18 ;  /* 0x0000000607068291 */ /* 0x001fe2000f8ec03f */
[----:B-----5:R-:W-:-:S03]  /*06f0*/  IMAD.MOV R3, RZ, RZ, -R8 ;  /* 0x000000ffff037224 */ /* 0x020fc600078e0a08 */
[----:B------:R-:W-:Y:S01]  /*0700*/  ISETP.NE.AND P1, PT, R0, 0x3, PT ;  /* 0x000000030000780c */ /* 0x000fe20003f25270 */
[----:B------:R-:W-:Y:S01]  /*0710*/  VOTEU.ALL UP0, P0 ;  /* 0x00000000003f7886 */ /* 0x000fe20000000000 */
[----:B------:R-:W-:Y:S01]  /*0720*/  ISETP.LT.U32.AND P0, PT, R22, 0x8, !P2 ;  /* 0x000000081600780c */ /* 0x000fe20005701070 */
[----:B---3--:R-:W-:Y:S01]  /*0730*/  IMAD R3, R10, R3, UR8 ;  /* 0x000000080a037e24 */ /* 0x008fe2000f8e0203 */
[----:B------:R-:W-:Y:S01]  /*0740*/  ISETP.EQ.OR P1, PT, R0, RZ, !P1 ;  /* 0x000000ff0000720c */ /* 0x000fe20004f22670 */
[----:B--2---:R-:W-:Y:S01]  /*0750*/  IMAD R9, R7, R21, R4 ;  /* 0x0000001507097224 */ /* 0x004fe200078e0204 */
[C---:B------:R-:W-:Y:S02]  /*0760*/  ISETP.NE.AND P2, PT, R5.reuse, RZ, PT ;  /* 0x000000ff0500720c */ /* 0x040fe40003f45270 */
[----:B------:R-:W-:Y:S01]  /*0770*/  ISETP.EQ.AND P1, PT, R5, RZ, P1 ;  /* 0x000000ff0500720c */ /* 0x000fe20000f22270 */
[----:B------:R-:W0:Y:S02]  /*0780*/  FENCE.VIEW.ASYNC.S ;  /* 0x00000000000073c6 */ /* 0x000e240000000000 */
[----:B0-----:R0:W1:Y:S01]  /*0790*/  @!UP0 SYNCS.EXCH.64 URZ, [UR6+0xa0], UR4 ;  /* 0x0000a004063f85b2 */ /* 0x0010620008000100 */
[----:B------:R-:W-:-:S02]  /*07a0*/  ISETP.NE.AND P4, PT, R9, R22, PT ;  /* 0x000000160900720c */ /* 0x000fc40003f85270 */
[----:B------:R-:W-:Y:S02]  /*07b0*/  SEL R19, RZ, 0x1, !P1 ;  /* 0x00000001ff137807 */ /* 0x000fe40004800000 */
[----:B------:R-:W-:Y:S02]  /*07c0*/  ISETP.EQ.OR P4, PT, R3, RZ, !P4 ;  /* 0x000000ff0300720c */ /* 0x000fe40006782670 */
[----:B------:R-:W-:Y:S02]  /*07d0*/  SEL R19, R19, 0x2, P5 ;  /* 0x0000000213137807 */ /* 0x000fe40002800000 */
[----:B------:R-:W-:-:S04]  /*07e0*/  PLOP3.LUT P0, PT, P0, P4, PT, 0x80, 0x0 ;  /* 0x000000000000781c */ /* 0x000fc80000709070 */
[----:B------:R-:W-:Y:S01]  /*07f0*/  P2R R58, PR, RZ, 0x1 ;  /* 0x00000001ff3a7803 */ /* 0x000fe20000000000 */
[----:B------:R0:W2:Y:S01]  /*0800*/  @!UP1 SYNCS.EXCH.64 URZ, [UR6+0xa8], UR4 ;  /* 0x0000a804063f95b2 */ /* 0x0000a20008000100 */
[----:B------:R-:W-:Y:S01]  /*0810*/  NOP ;  /* 0x0000000000007918 */ /* 0x000fe20000000000 */
[----:B------:R-:W-:Y:S06]  /*0820*/  @!P3 BRA `(.L_x_4) ;  /* 0x000000000008b947 */ /* 0x000fec0003800000 */
[----:B-12-4-:R-:W-:Y:S01]  /*0830*/  UCGABAR_ARV ;  /* 0x00000000000079c7 */ /* 0x016fe20008000000 */
[----:B------:R-:W-:Y:S05]  /*0840*/  BRA `(.L_x_5) ;  /* 0x0000000000047947 */ /* 0x000fea0003800000 */
.L_x_4:
[----:B-12-4-:R-:W-:Y:S01]  /*0850*/  NOP ;  /* 0x0000000000007918 */ /* 0x016fe20000000000 */
.L_x_5:
[----:B------:R-:W1:Y:S01]  /*0860*/  LDC R2, c[0x0][0x65c] ;  /* 0x00019700ff027b82 */ /* 0x000e620000000800 */
[----:B------:R-:W-:Y:S02]  /*0870*/  IMAD.U32 R8, RZ, RZ, UR8 ;  /* 0x00000008ff087e24 */ /* 0x000fe4000f8e00ff */
[----:B------:R-:W-:Y:S01]  /*0880*/  IMAD.MOV.U32 R9, RZ, RZ, RZ ;  /* 0x000000ffff097224 */ /* 0x000fe200078e00ff */
[----:B-1----:R-:W-:-:S04]  /*0890*/  ISETP.NE.AND P1, PT, R2, 0x1, PT ;  /* 0x000000010200780c */ /* 0x002fc80003f25270 */
[----:B------:R-:W-:-:S09]  /*08a0*/  P2R R5, PR, RZ, 0x2 ;  /* 0x00000002ff057803 */ /* 0x000fd20000000000 */
[----:B------:R-:W1:Y:S01]  /*08b0*/  @P1 LDC R17, c[0x0][0x10] ;  /* 0x00000400ff111b82 */ /* 0x000e620000000800 */
[----:B------:R-:W-:Y:S02]  /*08c0*/  @P1 IMAD.MOV.U32 R5, RZ, RZ, RZ ;  /* 0x000000ffff051224 */ /* 0x000fe400078e00ff */
[----:B------:R-:W-:-:S05]  /*08d0*/  @P1 IMAD.MOV.U32 R13, RZ, RZ, RZ ;  /* 0x000000ffff0d1224 */ /* 0x000fca00078e00ff */
[----:B------:R-:W2:Y:S01]  /*08e0*/  @!P1 LDC R11, c[0x0][0xc] ;  /* 0x00000300ff0b9b82 */ /* 0x000ea20000000800 */
[----:B-1----:R-:W-:-:S04]  /*08f0*/  @P1 IMAD.WIDE.U32 R16, R17, UR8, R4 ;  /* 0x0000000811101c25 */ /* 0x002fc8000f8e0004 */
[----:B------:R-:W-:Y:S02]  /*0900*/  @P1 IMAD.IADD R17, R17, 0x1, R13 ;  /* 0x0000000111111824 */ /* 0x000fe400078e020d */
[----:B--2---:R-:W-:-:S04]  /*0910*/  @!P1 IMAD.WIDE.U32 R8, R4, R11, R8 ;  /* 0x0000000b04089225 */ /* 0x004fc800078e0008 */
[----:B------:R-:W-:Y:S02]  /*0920*/  @!P1 IMAD.MOV.U32 R16, RZ, RZ, R8 ;  /* 0x000000ffff109224 */ /* 0x000fe400078e0008 */
[----:B------:R-:W-:Y:S01]  /*0930*/  @!P1 IMAD.MOV.U32 R17, RZ, RZ, R9 ;  /* 0x000000ffff119224 */ /* 0x000fe200078e0009 */
[----:B------:R-:W-:Y:S06]  /*0940*/  @!P3 BRA `(.L_x_6) ;  /* 0x00000000000cb947 */ /* 0x000fec0003800000 */
[----:B------:R-:W-:Y:S01]  /*0950*/  UCGABAR_WAIT ;  /* 0x0000000000007dc7 */ /* 0x000fe20008000000 */
[----:B------:R-:W-:Y:S01]  /*0960*/  CCTL.IVALL ;  /* 0x00000000ff00798f */ /* 0x000fe20002000000 */
[----:B------:R-:W-:Y:S05]  /*0970*/  BRA `(.L_x_7) ;  /* 0x0000000000047947 */ /* 0x000fea0003800000 */
.L_x_6:
[----:B------:R-:W-:Y:S06]  /*0980*/  BAR.SYNC.DEFER_BLOCKING 0x0 ;  /* 0x0000000000007b1d */ /* 0x000fec0000010000 */
.L_x_7:
[----:B------:R-:W-:Y:S05]  /*0990*/  @!P2 BRA `(.L_x_8) ;  /* 0x000000400004a947 */ /* 0x000fea0003800000 */
[----:B------:R-:W-:-:S13]  /*09a0*/  ISETP.GT.U32.AND P0, PT, R6, 0x1, PT ;  /* 0x000000010600780c */ /* 0x000fda0003f04070 */
[----:B0-----:R-:W-:Y:S05]  /*09b0*/  @P0 EXIT ;  /* 0x000000000000094d */ /* 0x001fea0003800000 */
[----:B------:R-:W-:Y:S01]  /*09c0*/  ULDC.64 UR4, c[0x0][0x650] ;  /* 0x0001940000047ab9 */ /* 0x000fe20000000a00 */
[----:B------:R-:W-:Y:S01]  /*09d0*/  PRMT R0, RZ, 0x7610, R0 ;  /* 0x00007610ff007816 */ /* 0x000fe20000000000 */
[----:B------:R-:W-:Y:S01]  /*09e0*/  IMAD.MOV.U32 R60, RZ, RZ, -0x1 ;  /* 0xffffffffff3c7424 */ /* 0x000fe200078e00ff */
[----:B------:R-:W-:Y:S01]  /*09f0*/  ISETP.GE.U32.AND P0, PT, R16, UR4, PT ;  /* 0x0000000410007c0c */ /* 0x000fe2000bf06070 */
[----:B------:R-:W-:Y:S02]  /*0a00*/  IMAD.MOV.U32 R61, RZ, RZ, -0x1 ;  /* 0xffffffffff3d7424 */ /* 0x000fe400078e00ff */
[----:B------:R-:W-:Y:S01]  /*0a10*/  IMAD.MOV.U32 R57, RZ, RZ, -0x1 ;  /* 0xffffffffff397424 */ /* 0x000fe200078e00ff */
[----:B------:R-:W-:-:S13]  /*0a20*/  ISETP.GE.U32.AND.EX P0, PT, R17, UR5, PT, P0 ;  /* 0x0000000511007c0c */ /* 0x000fda000bf06100 */
[----:B------:R-:W-:Y:S05]  /*0a30*/  @P0 BRA `(.L_x_9) ;  /* 0x0000000400280947 */ /* 0x000fea0003800000 */
[----:B------:R-:W0:Y:S01]  /*0a40*/  LDC.64 R24, c[0x0][0x628] ;  /* 0x00018a00ff187b82 */ /* 0x000e220000000a00 */
[----:B------:R-:W-:Y:S02]  /*0a50*/  IMAD.MOV.U32 R8, RZ, RZ, R16 ;  /* 0x000000ffff087224 */ /* 0x000fe400078e0010 */
[----:B------:R-:W-:-:S05]  /*0a60*/  IMAD.MOV.U32 R9, RZ, RZ, R17 ;  /* 0x000000ffff097224 */ /* 0x000fca00078e0011 */
[----:B------:R-:W1:Y:S08]  /*0a70*/  LDC R0, c[0x0][0x630] ;  /* 0x00018c00ff007b82 */ /* 0x000e700000000800 */
[----:B------:R-:W2:Y:S01]  /*0a80*/  LDC.64 R26, c[0x0][0x620] ;  /* 0x00018800ff1a7b82 */ /* 0x000ea20000000a00 */
[----:B0-----:R-:W-:-:S04]  /*0a90*/  ISETP.NE.U32.AND P0, PT, R24, RZ, PT ;  /* 0x000000ff1800720c */ /* 0x001fc80003f05070 */
[----:B------:R-:W-:-:S13]  /*0aa0*/  ISETP.NE.AND.EX P0, PT, R25, RZ, PT, P0 ;  /* 0x000000ff1900720c */ /* 0x000fda0003f05300 */
[----:B-12---:R-:W-:Y:S05]  /*0ab0*/  @!P0 BRA `(.L_x_10) ;  /* 0x0000000000288947 */ /* 0x006fea0003800000 */
[----:B------:R-:W0:Y:S02]  /*0ac0*/  LDC R13, c[0x0][0x634] ;  /* 0x00018d00ff0d7b82 */ /* 0x000e240000000800 */
[----:B0-----:R-:W-:-:S05]  /*0ad0*/  IADD3 R13, P0, R16, R13, RZ ;  /* 0x0000000d100d7210 */ /* 0x001fca0007f1e0ff */
[----:B------:R-:W-:-:S04]  /*0ae0*/  IMAD.X R15, RZ, RZ, R17, P0 ;  /* 0x000000ffff0f7224 */ /* 0x000fc800000e0611 */
[----:B------:R-:W-:-:S04]  /*0af0*/  IMAD.WIDE.U32 R8, R15, R24, RZ ;  /* 0x000000180f087225 */ /* 0x000fc800078e00ff */
[----:B------:R-:W-:-:S04]  /*0b00*/  IMAD.WIDE.U32 R10, P0, R13, R25, R8 ;  /* 0x000000190d0a7225 */ /* 0x000fc80007800008 */
[----:B------:R-:W-:-:S04]  /*0b10*/  IMAD.WIDE.U32 R8, R13, R24, RZ ;  /* 0x000000180d087225 */ /* 0x000fc800078e00ff */
[----:B------:R-:W-:Y:S01]  /*0b20*/  IMAD.X R13, RZ, RZ, RZ, P0 ;  /* 0x000000ffff0d7224 */ /* 0x000fe200000e06ff */
[----:B------:R-:W-:Y:S01]  /*0b30*/  IADD3 RZ, P0, R9, R10, RZ ;  /* 0x0000000a09ff7210 */ /* 0x000fe20007f1e0ff */
[----:B------:R-:W-:-:S04]  /*0b40*/  IMAD.MOV.U32 R12, RZ, RZ, R11 ;  /* 0x000000ffff0c7224 */ /* 0x000fc800078e000b */
[----:B------:R-:W-:-:S08]  /*0b50*/  IMAD.WIDE.U32.X R8, R15, R25, R12, P0 ;  /* 0x000000190f087225 */ /* 0x000fd000000e040c */
.L_x_10:
[----:B------:R-:W0:Y:S01]  /*0b60*/  LDC.64 R24, c[0x0][0x640] ;  /* 0x00019000ff187b82 */ /* 0x000e220000000a00 */
[-CC-:B------:R-:W-:Y:S01]  /*0b70*/  SHF.R.U64 R57, R8, R0.reuse, R9.reuse ;  /* 0x0000000008397219 */ /* 0x180fe20000001209 */
[----:B------:R-:W-:Y:S01]  /*0b80*/  IMAD R28, R7, R21, R4 ;  /* 0x00000015071c7224 */ /* 0x000fe200078e0204 */
[----:B------:R-:W-:Y:S01]  /*0b90*/  SHF.R.U32.HI R0, RZ, R0, R9 ;  /* 0x00000000ff007219 */ /* 0x000fe20000011609 */
[----:B------:R-:W-:Y:S01]  /*0ba0*/  IMAD.MOV.U32 R21, RZ, RZ, 0x1 ;  /* 0x00000001ff157424 */ /* 0x000fe200078e00ff */
[----:B------:R-:W-:-:S03]  /*0bb0*/  IADD3 R5, P0, RZ, -R57, RZ ;  /* 0x80000039ff057210 */ /* 0x000fc60007f1e0ff */
[----:B------:R-:W1:Y:S02]  /*0bc0*/  LDC R6, c[0x0][0x618] ;  /* 0x00018600ff067b82 */ /* 0x000e640000000800 */
[----:B------:R-:W-:-:S04]  /*0bd0*/  IMAD.X R9, RZ, RZ, ~R0, P0 ;  /* 0x000000ffff097224 */ /* 0x000fc800000e0e00 */
[-C--:B------:R-:W-:Y:S02]  /*0be0*/  IMAD R0, R9, R26.reuse, RZ ;  /* 0x0000001a09007224 */ /* 0x080fe400078e02ff */
[----:B------:R-:W2:Y:S01]  /*0bf0*/  LDC R11, c[0x0][0x608] ;  /* 0x00018200ff0b7b82 */ /* 0x000ea20000000800 */
[----:B------:R-:W-:-:S04]  /*0c00*/  IMAD.WIDE.U32 R8, R5, R26, R16 ;  /* 0x0000001a05087225 */ /* 0x000fc800078e0010 */
[----:B------:R-:W-:-:S03]  /*0c10*/  IMAD R5, R5, R27, R0 ;  /* 0x0000001b05057224 */ /* 0x000fc600078e0200 */
[----:B------:R-:W3:Y:S01]  /*0c20*/  LDC R12, c[0x0][0x658] ;  /* 0x00019600ff0c7b82 */ /* 0x000ee20000000800 */
[----:B0-----:R-:W-:Y:S01]  /*0c30*/  ISETP.NE.U32.AND P0, PT, R24, RZ, PT ;  /* 0x000000ff1800720c */ /* 0x001fe20003f05070 */
[----:B------:R-:W-:Y:S02]  /*0c40*/  IMAD.IADD R5, R9, 0x1, R5 ;  /* 0x0000000109057824 */ /* 0x000fe400078e0205 */
[----:B------:R-:W-:Y:S01]  /*0c50*/  IMAD.MOV.U32 R9, RZ, RZ, -0x1 ;  /* 0xffffffffff097424 */ /* 0x000fe200078e00ff */
[----:B------:R-:W-:-:S03]  /*0c60*/  ISETP.NE.AND.EX P0, PT, R25, RZ, PT, P0 ;  /* 0x000000ff1900720c */ /* 0x000fc60003f05300 */
[----:B------:R-:W0:Y:S01]  /*0c70*/  LDC R15, c[0x0][0x600] ;  /* 0x00018000ff0f7b82 */ /* 0x000e220000000800 */
[-CC-:B-1----:R-:W-:Y:S02]  /*0c80*/  SHF.R.U64 R13, R8, R6.reuse, R5.reuse ;  /* 0x00000006080d7219 */ /* 0x182fe40000001205 */
[----:B------:R-:W-:-:S05]  /*0c90*/  SHF.R.U32.HI R0, RZ, R6, R5 ;  /* 0x00000006ff007219 */ /* 0x000fca0000011605 */
[----:B------:R-:W1:Y:S01]  /*0ca0*/  LDC R14, c[0x0][0x648] ;  /* 0x00019200ff0e7b82 */ /* 0x000e620000000800 */
[-CC-:B--2---:R-:W-:Y:S02]  /*0cb0*/  SHF.R.U64 R27, R13, R11.reuse, R0.reuse ;  /* 0x0000000b0d1b7219 */ /* 0x184fe40000001200 */
[----:B------:R-:W-:-:S05]  /*0cc0*/  SHF.R.U32.HI R5, RZ, R11, R0 ;  /* 0x0000000bff057219 */ /* 0x000fca0000011600 */
[----:B------:R-:W2:Y:S01]  /*0cd0*/  LDC R20, c[0x0][0x638] ;  /* 0x00018e00ff147b82 */ /* 0x000ea20000000800 */
[-CC-:B---3--:R-:W-:Y:S02]  /*0ce0*/  SHF.R.U64 R26, R27, R12.reuse, R5.reuse ;  /* 0x0000000c1b1a7219 */ /* 0x188fe40000001205 */
[-C--:B------:R-:W-:Y:S02]  /*0cf0*/  SHF.L.U32 R0, R9, R12.reuse, RZ ;  /* 0x0000000c09007219 */ /* 0x080fe400000006ff */
[----:B------:R-:W-:Y:S01]  /*0d00*/  SHF.R.U32.HI R5, RZ, R12, R5 ;  /* 0x0000000cff057219 */ /* 0x000fe20000011605 */
[----:B------:R-:W-:Y:S01]  /*0d10*/  IMAD.MOV.U32 R4, RZ, RZ, R26 ;  /* 0x000000ffff047224 */ /* 0x000fe200078e001a */
[----:B------:R-:W-:Y:S01]  /*0d20*/  LOP3.LUT R10, RZ, R0, RZ, 0x33, !PT ;  /* 0x00000000ff0a7212 */ /* 0x000fe200078e33ff */
[----:B------:R-:W3:Y:S01]  /*0d30*/  LDC R23, c[0x0][0x610] ;  /* 0x00018400ff177b82 */ /* 0x000ee20000000800 */
[----:B------:R-:W-:Y:S05]  /*0d40*/  @!P0 BRA `(.L_x_11) ;  /* 0x0000000000288947 */ /* 0x000fea0003800000 */
[----:B------:R-:W4:Y:S02]  /*0d50*/  LDC R9, c[0x0][0x64c] ;  /* 0x00019300ff097b82 */ /* 0x000f240000000800 */
[----:B----4-:R-:W-:-:S05]  /*0d60*/  IADD3 R9, P0, R26, R9, RZ ;  /* 0x000000091a097210 */ /* 0x010fca0007f1e0ff */
        /* <DEDUP_REMOVED lines=8> */
.L_x_11:
[----:B-1----:R-:W-:Y:S01]  /*0df0*/  SHF.R.U64 R4, R4, R14, R5 ;  /* 0x0000000e04047219 */ /* 0x002fe20000001205 */
[----:B0-----:R-:W-:Y:S01]  /*0e00*/  VIADD R6, R15, 0xffffffff ;  /* 0xffffffff0f067836 */ /* 0x001fe20000000000 */
[----:B------:R-:W-:Y:S02]  /*0e10*/  SHF.L.U32 R0, R21, R12, RZ ;  /* 0x0000000c15007219 */ /* 0x000fe400000006ff */
[----:B------:R-:W-:Y:S01]  /*0e20*/  LOP3.LUT R5, R27, R10, RZ, 0xc0, !PT ;  /* 0x0000000a1b057212 */ /* 0x000fe200078ec0ff */
[----:B------:R-:W-:Y:S01]  /*0e30*/  IMAD.MOV R7, RZ, RZ, -R4 ;  /* 0x000000ffff077224 */ /* 0x000fe200078e0a04 */
[----:B------:R-:W-:Y:S02]  /*0e40*/  SEL R3, R3, R28, !P1 ;  /* 0x0000001c03037207 */ /* 0x000fe40004800000 */
[----:B------:R-:W-:Y:S01]  /*0e50*/  LOP3.LUT R6, R13, R6, RZ, 0xc0, !PT ;  /* 0x000000060d067212 */ /* 0x000fe200078ec0ff */
[----:B------:R-:W-:Y:S02]  /*0e60*/  IMAD R4, R0, R4, R5 ;  /* 0x0000000400047224 */ /* 0x000fe400078e0205 */
[----:B--2---:R-:W-:-:S02]  /*0e70*/  IMAD R0, R7, R20, R26 ;  /* 0x0000001407007224 */ /* 0x004fc400078e021a */
[----:B---3--:R-:W-:Y:S02]  /*0e80*/  IMAD R3, R4, R23, R3 ;  /* 0x0000001704037224 */ /* 0x008fe400078e0203 */
[----:B------:R-:W-:Y:S02]  /*0e90*/  IMAD R60, R0, R15, R6 ;  /* 0x0000000f003c7224 */ /* 0x000fe400078e0206 */
[----:B------:R-:W-:-:S03]  /*0ea0*/  IMAD.MOV.U32 R4, RZ, RZ, 0x1 ;  /* 0x00000001ff047424 */ /* 0x000fc600078e00ff */
[----:B------:R-:W-:Y:S02]  /*0eb0*/  SEL R61, R60, R3, !P1 ;  /* 0x000000033c3d7207 */ /* 0x000fe40004800000 */
[----:B------:R-:W-:Y:S02]  /*0ec0*/  PRMT R0, R4, 0x7610, R0 ;  /* 0x0000761004007816 */ /* 0x000fe40000000000 */
[----:B------:R-:W-:-:S07]  /*0ed0*/  SEL R60, R3, R60, !P1 ;  /* 0x0000003c033c7207 */ /* 0x000fce0004800000 */
.L_x_9:
[----:B------:R-:W-:-:S08]  /*0ee0*/  NOP ;  /* 0x0000000000007918 */ /* 0x000fd00000000000 */
[----:B------:R-:W0:Y:S02]  /*0ef0*/  USETMAXREG.TRY_ALLOC.CTAPOOL UP0, 0xe8 ;  /* 0x000000e8000079c8 */ /* 0x000e240008000600 */
[----:B0-----:R-:W-:-:S13]  /*0f00*/  PLOP3.LUT P0, PT, PT, PT, UP0, 0x80, 0x0 ;  /* 0x000000000000781c */ /* 0x001fda0003f0f008 */
[----:B------:R-:W-:Y:S05]  /*0f10*/  @!P0 BRA `(.L_x_9) ;  /* 0xfffffffc00f08947 */ /* 0x000fea000383ffff */
[----:B------:R-:W-:Y:S01]  /*0f20*/  ULDC.64 UR4, c[0x0][0x598] ;  /* 0x0001660000047ab9 */ /* 0x000fe20000000a00 */
[----:B------:R-:W-:Y:S01]  /*0f30*/  ULDC.64 UR36, c[0x0][0x208] ;  /* 0x0000820000247ab9 */ /* 0x000fe20000000a00 */
[----:B------:R-:W-:-:S04]  /*0f40*/  ISETP.NE.U32.AND P0, PT, RZ, UR4, PT ;  /* 0x00000004ff007c0c */ /* 0x000fc8000bf05070 */
[----:B------:R-:W-:-:S13]  /*0f50*/  ISETP.NE.AND.EX P0, PT, RZ, UR5, PT, P0 ;  /* 0x00000005ff007c0c */ /* 0x000fda000bf05300 */
[----:B------:R-:W-:Y:S05]  /*0f60*/  @!P0 BRA `(.L_x_12) ;  /* 0x00000000001c8947 */ /* 0x000fea0003800000 */
[----:B------:R-:W0:Y:S02]  /*0f70*/  LDC.64 R4, c[0x0][0x598] ;  /* 0x00016600ff047b82 */ /* 0x000e240000000a00 */
[----:B0-----:R-:W2:Y:S02]  /*0f80*/  LDG.E.64 R4, desc[UR36][R4.64] ;  /* 0x0000002404047981 */ /* 0x001ea4000c1e1b00 */
[----:B--2---:R-:W-:-:S04]  /*0f90*/  ISETP.NE.U32.AND P0, PT, R4, RZ, PT ;  /* 0x000000ff0400720c */ /* 0x004fc80003f05070 */
[----:B------:R-:W-:-:S13]  /*0fa0*/  ISETP.NE.AND.EX P0, PT, R5, RZ, PT, P0 ;  /* 0x000000ff0500720c */ /* 0x000fda0003f05300 */
[----:B------:R-:W-:Y:S05]  /*0fb0*/  @!P0 BRA `(.L_x_12) ;  /* 0x0000000000088947 */ /* 0x000fea0003800000 */
[----:B------:R0:W5:Y:S01]  /*0fc0*/  LD.E R23, desc[UR36][R4.64] ;  /* 0x0000002404177980 */ /* 0x000162000c101900 */
[----:B------:R-:W-:Y:S05]  /*0fd0*/  BRA `(.L_x_13) ;  /* 0x0000000000247947 */ /* 0x000fea0003800000 */
.L_x_12:
[----:B------:R-:W-:Y:S02]  /*0fe0*/  ULDC.64 UR4, c[0x0][0x588] ;  /* 0x0001620000047ab9 */ /* 0x000fe40000000a00 */
[----:B------:R-:W-:-:S04]  /*0ff0*/  ISETP.NE.U32.AND P0, PT, RZ, UR4, PT ;  /* 0x00000004ff007c0c */ /* 0x000fc8000bf05070 */
[----:B------:R-:W-:-:S13]  /*1000*/  ISETP.NE.AND.EX P0, PT, RZ, UR5, PT, P0 ;  /* 0x00000005ff007c0c */ /* 0x000fda000bf05300 */
[----:B------:R-:W-:Y:S05]  /*1010*/  @!P0 BRA `(.L_x_14) ;  /* 0x00000000000c8947 */ /* 0x000fea0003800000 */
[----:B------:R-:W0:Y:S02]  /*1020*/  LDC.64 R4, c[0x0][0x588] ;  /* 0x00016200ff047b82 */ /* 0x000e240000000a00 */
[----:B0-----:R1:W5:Y:S01]  /*1030*/  LDG.E R23, desc[UR36][R4.64] ;  /* 0x0000002404177981 */ /* 0x001362000c1e1900 */
[----:B------:R-:W-:Y:S05]  /*1040*/  BRA `(.L_x_13) ;  /* 0x0000000000087947 */ /* 0x000fea0003800000 */
.L_x_14:
[----:B------:R-:W-:Y:S02]  /*1050*/  ULDC UR4, c[0x0][0x580] ;  /* 0x0001600000047ab9 */ /* 0x000fe40000000800 */
[----:B------:R-:W-:-:S07]  /*1060*/  IMAD.U32 R23, RZ, RZ, UR4 ;  /* 0x00000004ff177e24 */ /* 0x000fce000f8e00ff */
.L_x_13:
[----:B------:R-:W-:Y:S02]  /*1070*/  ULDC.64 UR4, c[0x0][0x5a0] ;  /* 0x0001680000047ab9 */ /* 0x000fe40000000a00 */
[----:B------:R-:W-:-:S04]  /*1080*/  ISETP.NE.U32.AND P0, PT, RZ, UR4, PT ;  /* 0x00000004ff007c0c */ /* 0x000fc8000bf05070 */
[----:B------:R-:W-:-:S13]  /*1090*/  ISETP.NE.AND.EX P0, PT, RZ, UR5, PT, P0 ;  /* 0x00000005ff007c0c */ /* 0x000fda000bf05300 */
[----:B------:R-:W-:Y:S05]  /*10a0*/  @!P0 BRA `(.L_x_15) ;  /* 0x00000000001c8947 */ /* 0x000fea0003800000 */
[----:B01----:R-:W0:Y:S02]  /*10b0*/  LDC.64 R4, c[0x0][0x5a0] ;  /* 0x00016800ff047b82 */ /* 0x003e240000000a00 */
[----:B0-----:R-:W2:Y:S02]  /*10c0*/  LDG.E.64 R4, desc[UR36][R4.64] ;  /* 0x0000002404047981 */ /* 0x001ea4000c1e1b00 */
[----:B--2---:R-:W-:-:S04]  /*10d0*/  ISETP.NE.U32.AND P0, PT, R4, RZ, PT ;  /* 0x000000ff0400720c */ /* 0x004fc80003f05070 */
[----:B------:R-:W-:-:S13]  /*10e0*/  ISETP.NE.AND.EX P0, PT, R5, RZ, PT, P0 ;  /* 0x000000ff0500720c */ /* 0x000fda0003f05300 */
[----:B------:R-:W-:Y:S05]  /*10f0*/  @!P0 BRA `(.L_x_15) ;  /* 0x0000000000088947 */ /* 0x000fea0003800000 */
[----:B------:R0:W5:Y:S01]  /*1100*/  LD.E R56, desc[UR36][R4.64] ;  /* 0x0000002404387980 */ /* 0x000162000c101900 */
[----:B------:R-:W-:Y:S05]  /*1110*/  BRA `(.L_x_16) ;  /* 0x0000000000247947 */ /* 0x000fea0003800000 */
.L_x_15:
[----:B------:R-:W-:Y:S02]  /*1120*/  ULDC.64 UR4, c[0x0][0x590] ;  /* 0x0001640000047ab9 */ /* 0x000fe40000000a00 */
[----:B------:R-:W-:-:S04]  /*1130*/  ISETP.NE.U32.AND P0, PT, RZ, UR4, PT ;  /* 0x00000004ff007c0c */ /* 0x000fc8000bf05070 */
[----:B------:R-:W-:-:S13]  /*1140*/  ISETP.NE.AND.EX P0, PT, RZ, UR5, PT, P0 ;  /* 0x00000005ff007c0c */ /* 0x000fda000bf05300 */
[----:B------:R-:W-:Y:S05]  /*1150*/  @!P0 BRA `(.L_x_17) ;  /* 0x00000000000c8947 */ /* 0x000fea0003800000 */
[----:B01----:R-:W0:Y:S02]  /*1160*/  LDC.64 R4, c[0x0][0x590] ;  /* 0x00016400ff047b82 */ /* 0x003e240000000a00 */
[----:B0-----:R1:W5:Y:S01]  /*1170*/  LDG.E R56, desc[UR36][R4.64] ;  /* 0x0000002404387981 */ /* 0x001362000c1e1900 */
[----:B------:R-:W-:Y:S05]  /*1180*/  BRA `(.L_x_16) ;  /* 0x0000000000087947 */ /* 0x000fea0003800000 */
.L_x_17:
[----:B------:R-:W-:Y:S02]  /*1190*/  ULDC UR4, c[0x0][0x584] ;  /* 0x0001610000047ab9 */ /* 0x000fe40000000800 */
[----:B------:R-:W-:-:S07]  /*11a0*/  IMAD.U32 R56, RZ, RZ, UR4 ;  /* 0x00000004ff387e24 */ /* 0x000fce000f8e00ff */
.L_x_16:
[----:B------:R-:W-:-:S13]  /*11b0*/  LOP3.LUT P0, RZ, R0, 0xff, RZ, 0xc0, !PT ;  /* 0x000000ff00ff7812 */ /* 0x000fda000780c0ff */
[----:B------:R-:W-:Y:S05]  /*11c0*/  @!P0 EXIT ;  /* 0x000000000000894d */ /* 0x000fea0003800000 */
[----:B------:R-:W-:Y:S01]  /*11d0*/  ULDC UR4, c[0x0][0x28c] ;  /* 0x0000a30000047ab9 */ /* 0x000fe20000000800 */
[----:B------:R-:W-:Y:S01]  /*11e0*/  LOP3.LUT R59, R19, 0x1, RZ, 0xfc, !PT ;  /* 0x00000001133b7812 */ /* 0x000fe200078efcff */
[----:B------:R-:W-:Y:S01]  /*11f0*/  UIADD3 UR4, UR4, 0x3f, URZ ;  /* 0x0000003f04047890 */ /* 0x000fe2000fffe03f */
[----:B------:R-:W-:Y:S01]  /*1200*/  UMOV UR38, URZ ;  /* 0x0000003f00267c82 */ /* 0x000fe20008000000 */
[----:B------:R-:W-:Y:S02]  /*1210*/  UMOV UR39, URZ ;  /* 0x0000003f00277c82 */ /* 0x000fe40008000000 */
[----:B------:R-:W-:-:S04]  /*1220*/  USHF.R.S32.HI UR5, URZ, 0x1f, UR4 ;  /* 0x0000001f3f057899 */ /* 0x000fc80008011404 */
[----:B------:R-:W-:-:S04]  /*1230*/  ULEA.HI UR5, UR5, UR4, URZ, 0x6 ;  /* 0x0000000405057291 */ /* 0x000fc8000f8f303f */
[----:B------:R-:W-:-:S12]  /*1240*/  USHF.R.S32.HI UR40, URZ, 0x6, UR5 ;  /* 0x000000063f287899 */ /* 0x000fd80008011405 */
.L_x_101:
[----:B------:R-:W-:Y:S01]  /*1250*/  LOP3.LUT R0, R18, 0x80, RZ, 0xc0, !PT ;  /* 0x0000008012007812 */ /* 0x000fe200078ec0ff */
[----:B--2---:R-:W2:Y:S01]  /*1260*/  S2UR UR7, SR_CgaCtaId ;  /* 0x00000000000779c3 */ /* 0x004ea20000008800 */
[----:B------:R-:W-:Y:S02]  /*1270*/  UMOV UR6, 0x400 ;  /* 0x0000040000067882 */ /* 0x000fe40000000000 */
[----:B------:R-:W-:-:S06]  /*1280*/  SHF.R.U32.HI R0, RZ, 0x7, R0 ;  /* 0x00000007ff007819 */ /* 0x000fcc0000011600 */
[----:B---3--:R-:W3:Y:S01]  /*1290*/  SHFL.IDX PT, R0, R0, RZ, 0x1f ;  /* 0x00001fff00007589 */ /* 0x008ee200000e0000 */
[----:B--2---:R-:W-:Y:S01]  /*12a0*/  ULEA UR6, UR7, UR6, 0x18 ;  /* 0x0000000607067291 */ /* 0x004fe2000f8ec03f */
[----:B---3--:R-:W-:-:S13]  /*12b0*/  R2UR UR4, R0 ;  /* 0x00000000000472ca */ /* 0x008fda00000e0000 */
[----:B------:R-:W-:-:S04]  /*12c0*/  ULEA.HI UR5, UR4, UR4, URZ, 0x1 ;  /* 0x0000000404057291 */ /* 0x000fc8000f8f083f */
[----:B------:R-:W-:-:S04]  /*12d0*/  ULOP3.LUT UR5, UR5, 0x7fffe, URZ, 0xc0, !UPT ;  /* 0x0007fffe05057892 */ /* 0x000fc8000f8ec03f */
[----:B------:R-:W-:-:S03]  /*12e0*/  UIADD3 UR5, UR4, -UR5, URZ ;  /* 0x8000000504057290 */ /* 0x000fc6000fffe03f */
[----:B------:R-:W-:Y:S01]  /*12f0*/  ULDC UR4, c[0x0][0x28c] ;  /* 0x0000a30000047ab9 */ /* 0x000fe20000000800 */
[----:B------:R-:W-:Y:S01]  /*1300*/  ULEA UR5, UR5, UR6, 0xd ;  /* 0x0000000605057291 */ /* 0x000fe2000f8e683f */
[----:B------:R-:W-:-:S03]  /*1310*/  ISETP.LT.AND P0, PT, RZ, UR4, PT ;  /* 0x00000004ff007c0c */ /* 0x000fc6000bf01270 */
[----:B------:R-:W-:-:S04]  /*1320*/  UIADD3 UR5, UR5, 0x180, URZ ;  /* 0x0000018005057890 */ /* 0x000fc8000fffe03f */
[----:B------:R-:W-:-:S04]  /*1330*/  USHF.R.U32.HI UR5, URZ, 0x4, UR5 ;  /* 0x000000043f057899 */ /* 0x000fc80008011605 */
[----:B------:R-:W-:Y:S02]  /*1340*/  ULOP3.LUT UR41, UR5, 0x3fff, URZ, 0xc0, !UPT ;  /* 0x00003fff05297892 */ /* 0x000fe4000f8ec03f */
[----:B-1--45:R-:W-:Y:S10]  /*1350*/  @P0 BRA `(.L_x_18) ;  /* 0x0000000000400947 */ /* 0x032ff40003800000 */
[----:B------:R-:W-:Y:S01]  /*1360*/  MOV R0, 0x0 ;  /* 0x0000000000007802 */ /* 0x000fe20000000f00 */
[----:B------:R-:W-:Y:S01]  /*1370*/  ULDC.64 UR4, c[0x4][0x68] ;  /* 0x01001a0000047ab9 */ /* 0x000fe20000000a00 */
[----:B------:R-:W-:Y:S01]  /*1380*/  ULDC.64 UR6, c[0x4][0x8] ;  /* 0x0100020000067ab9 */ /* 0x000fe20000000a00 */
[----:B01----:R-:W-:Y:S01]  /*1390*/  IMAD.U32 R4, RZ, RZ, UR4 ;  /* 0x00000004ff047e24 */ /* 0x003fe2000f8e00ff */
[----:B------:R0:W1:Y:S01]  /*13a0*/  LDC.64 R14, c[0x4][R0] ;  /* 0x01000000000e7b82 */ /* 0x0000620000000a00 */
[----:B------:R-:W-:Y:S01]  /*13b0*/  IMAD.U32 R5, RZ, RZ, UR5 ;  /* 0x00000005ff057e24 */ /* 0x000fe2000f8e00ff */
[----:B------:R-:W-:Y:S01]  /*13c0*/  ULDC.64 UR4, c[0x4][0x70] ;  /* 0x01001c0000047ab9 */ /* 0x000fe20000000a00 */
[----:B------:R-:W-:Y:S02]  /*13d0*/  IMAD.U32 R10, RZ, RZ, UR6 ;  /* 0x00000006ff0a7e24 */ /* 0x000fe4000f8e00ff */
[----:B------:R-:W-:Y:S02]  /*13e0*/  IMAD.U32 R6, RZ, RZ, UR4 ;  /* 0x00000004ff067e24 */ /* 0x000fe4000f8e00ff */
[----:B------:R-:W-:-:S02]  /*13f0*/  IMAD.U32 R7, RZ, RZ, UR5 ;  /* 0x00000005ff077e24 */ /* 0x000fc4000f8e00ff */
[----:B------:R-:W-:Y:S02]  /*1400*/  IMAD.U32 R11, RZ, RZ, UR7 ;  /* 0x00000007ff0b7e24 */ /* 0x000fe4000f8e00ff */
[----:B------:R-:W-:Y:S02]  /*1410*/  IMAD.MOV.U32 R8, RZ, RZ, 0x1e1 ;  /* 0x000001e1ff087424 */ /* 0x000fe400078e00ff */
[----:B------:R-:W-:Y:S02]  /*1420*/  IMAD.MOV.U32 R12, RZ, RZ, 0x1 ;  /* 0x00000001ff0c7424 */ /* 0x000fe400078e00ff */
[----:B0-----:R-:W-:-:S07]  /*1430*/  IMAD.MOV.U32 R13, RZ, RZ, RZ ;  /* 0x000000ffff0d7224 */ /* 0x001fce00078e00ff */
[----:B------:R-:W-:-:S07]  /*1440*/  LEPC R20, `(.L_x_18) ;  /* 0x000000001014794e */ /* 0x000fce0000000000 */
[----:B-1---5:R-:W-:Y:S05]  /*1450*/  CALL.ABS.NOINC R14 ;  /* 0x000000000e007343 */ /* 0x022fea0003c00000 */
.L_x_18:
[----:B------:R-:W-:-:S13]  /*1460*/  ISETP.NE.AND P0, PT, R59, 0x3, PT ;  /* 0x000000033b00780c */ /* 0x000fda0003f05270 */
[----:B------:R-:W-:Y:S05]  /*1470*/  @!P0 BRA `(.L_x_19) ;  /* 0x0000000000048947 */ /* 0x000fea0003800000 */
[----:B------:R-:W-:Y:S01]  /*1480*/  BPT.TRAP 0x1 ;  /* 0x000000040000795c */ /* 0x000fe20000300000 */
.L_x_19:
[----:B------:R-:W2:Y:S01]  /*1490*/  S2UR UR5, SR_CgaCtaId ;  /* 0x00000000000579c3 */ /* 0x000ea20000008800 */
[----:B------:R-:W-:Y:S01]  /*14a0*/  UMOV UR4, 0x400 ;  /* 0x0000040000047882 */ /* 0x000fe20000000000 */
[----:B------:R-:W-:Y:S02]  /*14b0*/  IMAD.U32 R0, RZ, RZ, UR38 ;  /* 0x00000026ff007e24 */ /* 0x000fe4000f8e00ff */
[----:B------:R-:W-:-:S03]  /*14c0*/  IMAD.U32 R3, RZ, RZ, UR39 ;  /* 0x00000027ff037e24 */ /* 0x000fc6000f8e00ff */
[----:B------:R-:W-:Y:S01]  /*14d0*/  SHF.L.U32 R0, R0, 0x1f, RZ ;  /* 0x0000001f00007819 */ /* 0x000fe200000006ff */
[----:B--2---:R-:W-:-:S06]  /*14e0*/  ULEA UR4, UR5, UR4, 0x18 ;  /* 0x0000000405047291 */ /* 0x004fcc000f8ec03f */
[----:B------:R-:W-:-:S04]  /*14f0*/  IMAD.U32 R6, RZ, RZ, UR4 ;  /* 0x00000004ff067e24 */ /* 0x000fc8000f8e00ff */
[----:B------:R-:W-:-:S04]  /*1500*/  IMAD R3, R3, 0x8, R6 ;  /* 0x0000000803037824 */ /* 0x000fc800078e0206 */
[----:B------:R2:W3:Y:S01]  /*1510*/  SYNCS.PHASECHK.TRANS64.TRYWAIT P1, [R3+URZ], R0 ;  /* 0x00000000030075a7 */ /* 0x0004e2000802017f */
[----:B------:R-:W-:Y:S05]  /*1520*/  @!P0 BRA `(.L_x_20) ;  /* 0x0000000000048947 */ /* 0x000fea0003800000 */
[----:B------:R-:W-:Y:S01]  /*1530*/  BPT.TRAP 0x1 ;  /* 0x000000040000795c */ /* 0x000fe20000300000 */
.L_x_20:
[----:B---3--:R-:W-:Y:S05]  /*1540*/  @P1 BRA `(.L_x_21) ;  /* 0x0000000000081947 */ /* 0x008fea0003800000 */
[----:B------:R-:W3:Y:S02]  /*1550*/  SYNCS.PHASECHK.TRANS64.TRYWAIT P1, [R3+URZ], R0 ;  /* 0x00000000030075a7 */ /* 0x000ee4000802017f */
[----:B---3--:R-:W-:Y:S05]  /*1560*/  @!P1 BRA `(.L_x_22) ;  /* 0x0000004c00249947 */ /* 0x008fea0003800000 */
.L_x_21:
[----:B------:R-:W-:-:S04]  /*1570*/  UISETP.LT.AND UP0, UPT, UR40, 0x1, UPT ;  /* 0x000000012800788c */ /* 0x000fc8000bf01270 */
[----:B------:R-:W-:-:S06]  /*1580*/  USEL UR4, UR40, 0x1, UP0 ;  /* 0x0000000128047887 */ /* 0x000fcc0008000000 */
[----:B--23--:R-:W-:Y:S01]  /*1590*/  IMAD.U32 R0, RZ, RZ, UR4 ;  /* 0x00000004ff007e24 */ /* 0x00cfe2000f8e00ff */
[----:B------:R-:W-:Y:S05]  /*15a0*/  WARPSYNC.ALL ;  /* 0x0000000000007948 */ /* 0x000fea0003800000 */
[----:B------:R-:W-:-:S04]  /*15b0*/  IADD3 R0, -R0, UR40, RZ ;  /* 0x0000002800007c10 */ /* 0x000fc8000fffe1ff */
[----:B------:R-:W-:Y:S02]  /*15c0*/  ISETP.GE.AND P1, PT, R0, 0x1, PT ;  /* 0x000000010000780c */ /* 0x000fe40003f26270 */
[----:B------:R-:W-:Y:S01]  /*15d0*/  R2UR UR4, R6 ;  /* 0x00000000060472ca */ /* 0x000fe200000e0000 */
[----:B------:R-:W-:Y:S01]  /*15e0*/  WARPGROUP.ARRIVE ;  /* 0x00000000000079c5 */ /* 0x000fe20000000000 */
[----:B------:R-:W-:Y:S01]  /*15f0*/  UMOV UR9, 0x40000040 ;  /* 0x4000004000097882 */ /* 0x000fe20000000000 */
[----:B------:R-:W-:-:S10]  /*1600*/  UMOV UR11, 0x40000040 ;  /* 0x40000040000b7882 */ /* 0x000fd40000000000 */
[----:B------:R-:W-:-:S04]  /*1610*/  UIADD3 UR4, UR4, 0x24180, URZ ;  /* 0x0002418004047890 */ /* 0x000fc8000fffe03f */
[----:B------:R-:W-:-:S04]  /*1620*/  USHF.R.U32.HI UR4, URZ, 0x4, UR4 ;  /* 0x000000043f047899 */ /* 0x000fc80008011604 */
[----:B------:R-:W-:Y:S02]  /*1630*/  ULOP3.LUT UR5, UR4, 0x3fff, URZ, 0xc0, !UPT ;  /* 0x00003fff04057892 */ /* 0x000fe4000f8ec03f */
[----:B------:R-:W-:Y:S02]  /*1640*/  ULOP3.LUT UR4, UR41, 0x10000, URZ, 0xfc, !UPT ;  /* 0x0001000029047892 */ /* 0x000fe4000f8efc3f */
[----:B------:R-:W-:Y:S02]  /*1650*/  ULOP3.LUT UR5, UR5, 0x10000, URZ, 0xfc, !UPT ;  /* 0x0001000005057892 */ /* 0x000fe4000f8efc3f */
[----:B------:R-:W-:Y:S02]  /*1660*/  ULEA UR6, UR39, UR4, 0xa ;  /* 0x0000000427067291 */ /* 0x000fe4000f8e503f */
[----:B------:R-:W-:-:S05]  /*1670*/  ULEA UR7, UR39, UR5, 0x9 ;  /* 0x0000000527077291 */ /* 0x000fca000f8e483f */
[----:B------:R-:W-:Y:S02]  /*1680*/  UMOV UR8, UR6 ;  /* 0x0000000600087c82 */ /* 0x000fe40008000000 */
[----:B------:R-:W-:Y:S02]  /*1690*/  UMOV UR10, UR7 ;  /* 0x00000007000a7c82 */ /* 0x000fe40008000000 */
[----:B------:R-:W-:Y:S01]  /*16a0*/  HGMMA.64x64x16.F32 R24, gdesc[UR8], RZ, !UPT, gsb0 ;  /* 0x00e00000081879f0 */ /* 0x000fe2000c0008ff */
[----:B------:R-:W-:Y:S02]  /*16b0*/  UIADD3 UR8, UR6, 0x2, URZ ;  /* 0x0000000206087890 */ /* 0x000fe4000fffe03f */
[----:B------:R-:W-:Y:S01]  /*16c0*/  UIADD3 UR10, UR7, 0x2, URZ ;  /* 0x00000002070a7890 */ /* 0x000fe2000fffe03f */
[----:B------:R-:W-:Y:S01]  /*16d0*/  UMOV UR9, 0x40000040 ;  /* 0x4000004000097882 */ /* 0x000fe20000000000 */
[----:B------:R-:W-:Y:S01]  /*16e0*/  UMOV UR11, 0x40000040 ;  /* 0x40000040000b7882 */ /* 0x000fe20000000000 */
[----:B------:R-:W-:-:S02]  /*16f0*/  WARPGROUP.DEPBAR.LE gsb0, 0x0 ;  /* 0x00008000000079c5 */ /* 0x000fc40000010000 */
[----:B------:R-:W-:-:S06]  /*1700*/  WARPGROUP.ARRIVE ;  /* 0x00000000000079c5 */ /* 0x000fcc0000000000 */
[----:B------:R-:W-:Y:S01]  /*1710*/  HGMMA.64x64x16.F32 R24, gdesc[UR8], R24, gsb0 ;  /* 0x00e00000081879f0 */ /* 0x000fe20008000818 */
[----:B------:R-:W-:Y:S02]  /*1720*/  UIADD3 UR8, UR6, 0x4, URZ ;  /* 0x0000000406087890 */ /* 0x000fe4000fffe03f */
[----:B------:R-:W-:Y:S01]  /*1730*/  UIADD3 UR10, UR7, 0x4, URZ ;  /* 0x00000004070a7890 */ /* 0x000fe2000fffe03f */
[----:B------:R-:W-:Y:S01]  /*1740*/  UMOV UR9, 0x40000040 ;  /* 0x4000004000097882 */ /* 0x000fe20000000000 */
[----:B------:R-:W-:Y:S01]  /*1750*/  UMOV UR11, 0x40000040 ;  /* 0x40000040000b7882 */ /* 0x000fe20000000000 */
[----:B------:R-:W-:Y:S02]  /*1760*/  WARPGROUP.DEPBAR.LE gsb0, 0x0 ;  /* 0x00008000000079c5 */ /* 0x000fe40000010000 */
        /* <DEDUP_REMOVED lines=8> */
[----:B------:R-:W-:Y:S03]  /*17f0*/  HGMMA.64x64x16.F32 R24, gdesc[UR8], R24, gsb0 ;  /* 0x00e00000081879f0 */ /* 0x000fe60008000818 */
[----:B------:R-:W-:Y:S02]  /*1800*/  WARPGROUP.DEPBAR.LE gsb0, 0x0 ;  /* 0x00008000000079c5 */ /* 0x000fe40000010000 */
[----:B------:R-:W-:Y:S05]  /*1810*/  @!P1 BRA `(.L_x_23) ;  /* 0x0000000400249947 */ /* 0x000fea0003800000 */
[----:B------:R-:W-:Y:S02]  /*1820*/  UIADD3 UR6, UR39, 0x1, URZ ;  /* 0x0000000127067890 */ /* 0x000fe4000fffe03f */
[----:B------:R-:W-:Y:S02]  /*1830*/  IMAD.U32 R3, RZ, RZ, UR39 ;  /* 0x00000027ff037e24 */ /* 0x000fe4000f8e00ff */
[----:B------:R-:W-:-:S04]  /*1840*/  UISETP.NE.AND UP0, UPT, UR6, 0x9, UPT ;  /* 0x000000090600788c */ /* 0x000fc8000bf05270 */
[----:B------:R-:W-:Y:S02]  /*1850*/  USEL UR7, URZ, 0x1, UP0 ;  /* 0x000000013f077887 */ /* 0x000fe40008000000 */
[----:B------:R-:W-:Y:S02]  /*1860*/  USEL UR6, UR6, URZ, UP0 ;  /* 0x0000003f06067287 */ /* 0x000fe40008000000 */
[----:B------:R-:W-:-:S06]  /*1870*/  ULOP3.LUT UR7, UR38, UR7, URZ, 0x3c, !UPT ;  /* 0x0000000726077292 */ /* 0x000fcc000f8e3c3f */
[----:B------:R-:W-:-:S07]  /*1880*/  IMAD.U32 R7, RZ, RZ, UR7 ;  /* 0x00000007ff077e24 */ /* 0x000fce000f8e00ff */
.L_x_30:
[----:B------:R-:W-:Y:S05]  /*1890*/  @!P0 BRA `(.L_x_24) ;  /* 0x0000000000048947 */ /* 0x000fea0003800000 */
[----:B------:R-:W-:Y:S01]  /*18a0*/  BPT.TRAP 0x1 ;  /* 0x000000040000795c */ /* 0x000fe20000300000 */
.L_x_24:
[----:B------:R-:W2:Y:S01]  /*18b0*/  S2UR UR8, SR_CgaCtaId ;  /* 0x00000000000879c3 */ /* 0x000ea20000008800 */
[----:B------:R-:W-:Y:S01]  /*18c0*/  UMOV UR7, 0x400 ;  /* 0x0000040000077882 */ /* 0x000fe20000000000 */
[----:B01----:R-:W-:Y:S01]  /*18d0*/  IMAD.U32 R5, RZ, RZ, UR6 ;  /* 0x00000006ff057e24 */ /* 0x003fe2000f8e00ff */
[----:B------:R-:W-:Y:S01]  /*18e0*/  SHF.L.U32 R4, R7, 0x1f, RZ ;  /* 0x0000001f07047819 */ /* 0x000fe200000006ff */
[----:B--2---:R-:W-:-:S06]  /*18f0*/  ULEA UR7, UR8, UR7, 0x18 ;  /* 0x0000000708077291 */ /* 0x004fcc000f8ec03f */
[----:B------:R-:W-:-:S04]  /*1900*/  IMAD.U32 R6, RZ, RZ, UR7 ;  /* 0x00000007ff067e24 */ /* 0x000fc8000f8e00ff */
[----:B------:R-:W-:-:S04]  /*1910*/  IMAD R5, R5, 0x8, R6 ;  /* 0x0000000805057824 */ /* 0x000fc800078e0206 */
[----:B------:R0:W1:Y:S01]  /*1920*/  SYNCS.PHASECHK.TRANS64.TRYWAIT P1, [R5+URZ], R4 ;  /* 0x00000004050075a7 */ /* 0x000062000802017f */
[----:B------:R-:W-:Y:S05]  /*1930*/  @!P0 BRA `(.L_x_25) ;  /* 0x0000000000048947 */ /* 0x000fea0003800000 */
[----:B------:R-:W-:Y:S01]  /*1940*/  BPT.TRAP 0x1 ;  /* 0x000000040000795c */ /* 0x000fe20000300000 */
.L_x_25:
[----:B-1----:R-:W-:Y:S05]  /*1950*/  @P1 BRA `(.L_x_26) ;  /* 0x0000000000081947 */ /* 0x002fea0003800000 */
[----:B------:R-:W1:Y:S02]  /*1960*/  SYNCS.PHASECHK.TRANS64.TRYWAIT P1, [R5+URZ], R4 ;  /* 0x00000004050075a7 */ /* 0x000e64000802017f */
[----:B-1----:R-:W-:Y:S05]  /*1970*/  @!P1 BRA `(.L_x_27) ;  /* 0x0000004800349947 */ /* 0x002fea0003800000 */
.L_x_26:
[----:B------:R-:W-:Y:S01]  /*1980*/  ULEA UR7, UR6, UR4, 0xa ;  /* 0x0000000406077291 */ /* 0x000fe2000f8e503f */
[----:B------:R-:W-:Y:S01]  /*1990*/  WARPGROUP.ARRIVE ;  /* 0x00000000000079c5 */ /* 0x000fe20000000000 */
[----:B------:R-:W-:Y:S01]  /*19a0*/  ULEA UR12, UR6, UR5, 0x9 ;  /* 0x00000005060c7291 */ /* 0x000fe2000f8e483f */
[----:B------:R-:W-:Y:S01]  /*19b0*/  UMOV UR9, 0x40000040 ;  /* 0x4000004000097882 */ /* 0x000fe20000000000 */
[----:B------:R-:W-:-:S03]  /*19c0*/  UMOV UR11, 0x40000040 ;  /* 0x40000040000b7882 */ /* 0x000fc60000000000 */
[----:B------:R-:W-:Y:S02]  /*19d0*/  UMOV UR8, UR7 ;  /* 0x0000000700087c82 */ /* 0x000fe40008000000 */
[----:B------:R-:W-:Y:S02]  /*19e0*/  UMOV UR10, UR12 ;  /* 0x0000000c000a7c82 */ /* 0x000fe40008000000 */
[----:B------:R-:W-:Y:S01]  /*19f0*/  HGMMA.64x64x16.F32 R24, gdesc[UR8], R24, gsb0 ;  /* 0x00e00000081879f0 */ /* 0x000fe20008000818 */
        /* <DEDUP_REMOVED lines=23> */
[----:B------:R-:W-:Y:S01]  /*1b70*/  BPT.TRAP 0x1 ;  /* 0x000000040000795c */ /* 0x000fe20000300000 */
.L_x_28:
[----:B------:R-:W-:-:S13]  /*1b80*/  ISETP.NE.AND P1, PT, R58, RZ, PT ;  /* 0x000000ff3a00720c */ /* 0x000fda0003f25270 */
[----:B01----:R-:W-:-:S04]  /*1b90*/  @P1 IMAD R4, R3, 0x8, R6 ;  /* 0x0000000803041824 */ /* 0x003fc800078e0206 */
[----:B------:R-:W-:-:S05]  /*1ba0*/  @P1 VIADD R5, R4, 0x48 ;  /* 0x0000004804051836 */ /* 0x000fca0000000000 */
[----:B------:R-:W-:-:S04]  /*1bb0*/  @P1 PRMT R5, R22, 0x654, R5 ;  /* 0x0000065416051816 */ /* 0x000fc80000000005 */
[----:B------:R0:W-:Y:S01]  /*1bc0*/  @P1 SYNCS.ARRIVE.TRANS64.RED.A1T0 RZ, [R5+URZ], RZ ;  /* 0x000000ff05ff19a7 */ /* 0x0001e2000810043f */
[----:B------:R-:W-:-:S13]  /*1bd0*/  ISETP.GT.U32.AND P1, PT, R19, 0x1, PT ;  /* 0x000000011300780c */ /* 0x000fda0003f24070 */
[----:B0-----:R-:W-:Y:S05]  /*1be0*/  @P1 BRA `(.L_x_29) ;  /* 0x0000000000041947 */ /* 0x001fea0003800000 */
[----:B------:R-:W-:Y:S01]  /*1bf0*/  BPT.TRAP 0x1 ;  /* 0x000000040000795c */ /* 0x000fe20000300000 */
.L_x_29:
[----:B------:R-:W-:Y:S01]  /*1c00*/  UIADD3 UR6, UR6, 0x1, URZ ;  /* 0x0000000106067890 */ /* 0x000fe2000fffe03f */
[C---:B------:R-:W-:Y:S01]  /*1c10*/  ISETP.GT.AND P2, PT, R0.reuse, 0x1, PT ;  /* 0x000000010000780c */ /* 0x040fe20003f44270 */
[----:B------:R-:W-:Y:S02]  /*1c20*/  VIADD R3, R3, 0x1 ;  /* 0x0000000103037836 */ /* 0x000fe40000000000 */
[----:B------:R-:W-:Y:S01]  /*1c30*/  UISETP.NE.AND UP0, UPT, UR6, 0x9, UPT ;  /* 0x000000090600788c */ /* 0x000fe2000bf05270 */
[----:B------:R-:W-:Y:S02]  /*1c40*/  VIADD R0, R0, 0xffffffff ;  /* 0xffffffff00007836 */ /* 0x000fe40000000000 */
[C---:B------:R-:W-:Y:S01]  /*1c50*/  ISETP.NE.AND P1, PT, R3.reuse, 0x9, PT ;  /* 0x000000090300780c */ /* 0x040fe20003f25270 */
[----:B------:R-:W-:Y:S02]  /*1c60*/  USEL UR7, URZ, 0x1, UP0 ;  /* 0x000000013f077887 */ /* 0x000fe40008000000 */
[----:B------:R-:W-:Y:S01]  /*1c70*/  USEL UR6, UR6, URZ, UP0 ;  /* 0x0000003f06067287 */ /* 0x000fe20008000000 */
[----:B------:R-:W-:-:S03]  /*1c80*/  SEL R3, R3, RZ, P1 ;  /* 0x000000ff03037207 */ /* 0x000fc60000800000 */
[----:B------:R-:W-:Y:S01]  /*1c90*/  LOP3.LUT R7, R7, UR7, RZ, 0x3c, !PT ;  /* 0x0000000707077c12 */ /* 0x000fe2000f8e3cff */
[----:B------:R-:W-:Y:S07]  /*1ca0*/  @P2 BRA `(.L_x_30) ;  /* 0xfffffff800f82947 */ /* 0x000fee000383ffff */
.L_x_23:
[----:B------:R-:W2:Y:S02]  /*1cb0*/  LDC R0, c[0x0][0x28c] ;  /* 0x0000a300ff007b82 */ /* 0x000ea40000000800 */
[----:B--2---:R-:W-:-:S13]  /*1cc0*/  ISETP.GE.AND P1, PT, R0, 0x1, PT ;  /* 0x000000010000780c */ /* 0x004fda0003f26270 */
[----:B------:R-:W-:Y:S05]  /*1cd0*/  @!P1 BRA `(.L_x_31) ;  /* 0x0000000000509947 */ /* 0x000fea0003800000 */
[----:B------:R-:W-:Y:S05]  /*1ce0*/  @!P0 BRA `(.L_x_32) ;  /* 0x0000000000048947 */ /* 0x000fea0003800000 */
[----:B------:R-:W-:Y:S01]  /*1cf0*/  BPT.TRAP 0x1 ;  /* 0x000000040000795c */ /* 0x000fe20000300000 */
.L_x_32:
[----:B------:R-:W-:Y:S01]  /*1d00*/  ISETP.NE.AND P1, PT, R58, RZ, PT ;  /* 0x000000ff3a00720c */ /* 0x000fe20003f25270 */
[----:B------:R-:W-:Y:S01]  /*1d10*/  BSSY B0, `(.L_x_33) ;  /* 0x000000e000007945 */ /* 0x000fe20003800000 */
[----:B------:R-:W-:-:S11]  /*1d20*/  ISETP.GT.U32.AND P0, PT, R19, 0x1, PT ;  /* 0x000000011300780c */ /* 0x000fd60003f04070 */
[----:B------:R-:W-:Y:S05]  /*1d30*/  @!P1 BRA `(.L_x_34) ;  /* 0x00000000002c9947 */ /* 0x000fea0003800000 */
[----:B------:R-:W-:-:S04]  /*1d40*/  UISETP.LT.AND UP0, UPT, UR40, 0x1, UPT ;  /* 0x000000012800788c */ /* 0x000fc8000bf01270 */
[----:B------:R-:W-:-:S04]  /*1d50*/  USEL UR6, UR40, 0x1, UP0 ;  /* 0x0000000128067887 */ /* 0x000fc80008000000 */
[----:B------:R-:W-:-:S04]  /*1d60*/  UIADD3 UR6, UR39, UR40, -UR6 ;  /* 0x0000002827067290 */ /* 0x000fc8000fffe806 */
[----:B------:R-:W-:-:S04]  /*1d70*/  UIMAD.WIDE.U32 UR4, UR6, 0x38e38e39, URZ ;  /* 0x38e38e39060478a5 */ /* 0x000fc8000f8e003f */
[----:B------:R-:W-:-:S04]  /*1d80*/  USHF.R.U32.HI UR4, URZ, 0x1, UR5 ;  /* 0x000000013f047899 */ /* 0x000fc80008011605 */
[----:B------:R-:W-:-:S06]  /*1d90*/  UIMAD UR6, UR4, -0x9, UR6 ;  /* 0xfffffff7040678a4 */ /* 0x000fcc000f8e0206 */
[----:B------:R-:W-:-:S04]  /*1da0*/  IMAD.U32 R3, RZ, RZ, UR6 ;  /* 0x00000006ff037e24 */ /* 0x000fc8000f8e00ff */
[----:B------:R-:W-:-:S04]  /*1db0*/  IMAD R0, R3, 0x8, R6 ;  /* 0x0000000803007824 */ /* 0x000fc800078e0206 */
[----:B------:R-:W-:-:S05]  /*1dc0*/  VIADD R3, R0, 0x48 ;  /* 0x0000004800037836 */ /* 0x000fca0000000000 */
[----:B------:R-:W-:-:S04]  /*1dd0*/  PRMT R3, R22, 0x654, R3 ;  /* 0x0000065416037816 */ /* 0x000fc80000000003 */
[----:B------:R2:W-:Y:S03]  /*1de0*/  SYNCS.ARRIVE.TRANS64.RED.A1T0 RZ, [R3+URZ], RZ ;  /* 0x000000ff03ff79a7 */ /* 0x0005e6000810043f */
.L_x_34:
[----:B------:R-:W-:Y:S05]  /*1df0*/  BSYNC B0 ;  /* 0x0000000000007941 */ /* 0x000fea0003800000 */
.L_x_33:
[----:B------:R-:W-:Y:S05]  /*1e00*/  @P0 BRA `(.L_x_31) ;  /* 0x0000000000040947 */ /* 0x000fea0003800000 */
[----:B------:R-:W-:Y:S01]  /*1e10*/  BPT.TRAP 0x1 ;  /* 0x000000040000795c */ /* 0x000fe20000300000 */
.L_x_31:
[----:B------:R-:W3:Y:S01]  /*1e20*/  LDC R6, c[0x0][0x288] ;  /* 0x0000a200ff067b82 */ /* 0x000ee20000000800 */
[--C-:B------:R-:W-:Y:S01]  /*1e30*/  SHF.R.U32.HI R0, RZ, 0x2, R18.reuse ;  /* 0x00000002ff007819 */ /* 0x100fe20000011612 */
[----:B------:R-:W-:Y:S01]  /*1e40*/  IMAD.SHL.U32 R61, R61, 0x40, RZ ;  /* 0x000000403d3d7824 */ /* 0x000fe200078e00ff */
[----:B01----:R-:W-:Y:S01]  /*1e50*/  SHF.R.U32.HI R5, RZ, 0x7, R18 ;  /* 0x00000007ff057819 */ /* 0x003fe20000011612 */
[----:B------:R-:W-:Y:S01]  /*1e60*/  UIADD3 UR39, UR40, UR39, URZ ;  /* 0x0000002728277290 */ /* 0x000fe2000fffe03f */
[----:B--2---:R-:W-:Y:S01]  /*1e70*/  LOP3.LUT R3, R0, 0x7, RZ, 0xc0, !PT ;  /* 0x0000000700037812 */ /* 0x004fe200078ec0ff */
[C---:B------:R-:W-:Y:S01]  /*1e80*/  IMAD.SHL.U32 R10, R18.reuse, 0x2, RZ ;  /* 0x00000002120a7824 */ /* 0x040fe200078e00ff */
[----:B------:R-:W-:Y:S01]  /*1e90*/  LOP3.LUT R0, R5, 0x1, RZ, 0xc0, !PT ;  /* 0x0000000105007812 */ /* 0x000fe200078ec0ff */
[----:B------:R-:W-:Y:S01]  /*1ea0*/  UISETP.GT.U32.AND UP0, UPT, UR39, 0x8, UPT ;  /* 0x000000082700788c */ /* 0x000fe2000bf04070 */
[C---:B------:R-:W-:Y:S01]  /*1eb0*/  LOP3.LUT R5, R18.reuse, 0x3, RZ, 0xc0, !PT ;  /* 0x0000000312057812 */ /* 0x040fe200078ec0ff */
[----:B------:R-:W-:Y:S01]  /*1ec0*/  ULDC UR7, c[0x0][0x284] ;  /* 0x0000a10000077ab9 */ /* 0x000fe20000000800 */
[----:B------:R-:W-:Y:S01]  /*1ed0*/  LOP3.LUT R4, R18, 0x60, RZ, 0xc0, !PT ;  /* 0x0000006012047812 */ /* 0x000fe200078ec0ff */
[----:B------:R-:W-:Y:S01]  /*1ee0*/  IMAD.SHL.U32 R8, R0, 0x40, RZ ;  /* 0x0000004000087824 */ /* 0x000fe200078e00ff */
[----:B------:R-:W-:Y:S01]  /*1ef0*/  UISETP.LT.U32.AND UP0, UPT, UR40, 0x9, UP0 ;  /* 0x000000092800788c */ /* 0x000fe20008701070 */
[----:B------:R-:W-:Y:S01]  /*1f00*/  SHF.R.S32.HI R15, RZ, 0x1f, R57 ;  /* 0x0000001fff0f7819 */ /* 0x000fe20000011439 */
[----:B------:R-:W-:Y:S01]  /*1f10*/  UISETP.GE.U32.AND UP1, UPT, UR40, 0x9, UPT ;  /* 0x000000092800788c */ /* 0x000fe2000bf26070 */
[----:B------:R-:W-:Y:S01]  /*1f20*/  SHF.R.U32.HI R4, RZ, 0x1, R4 ;  /* 0x00000001ff047819 */ /* 0x000fe20000011604 */
[----:B------:R-:W-:Y:S01]  /*1f30*/  ULDC.64 UR8, c[0x0][0x5d0] ;  /* 0x0001740000087ab9 */ /* 0x000fe20000000a00 */
[C---:B------:R-:W-:Y:S01]  /*1f40*/  LOP3.LUT R10, R61.reuse, 0x6, R10, 0xf8, !PT ;  /* 0x000000063d0a7812 */ /* 0x040fe200078ef80a */
[----:B------:R-:W-:Y:S01]  /*1f50*/  UIMAD.WIDE.U32 UR4, UR39, 0x38e38e39, URZ ;  /* 0x38e38e39270478a5 */ /* 0x000fe2000f8e003f */
[--C-:B------:R-:W-:Y:S01]  /*1f60*/  IADD3 R7, RZ, -R4, -R3.reuse ;  /* 0x80000004ff077210 */ /* 0x100fe20007ffe803 */
[----:B------:R-:W-:Y:S01]  /*1f70*/  USEL UR6, URZ, 0x1, !UP0 ;  /* 0x000000013f067887 */ /* 0x000fe2000c000000 */
[----:B------:R-:W-:Y:S01]  /*1f80*/  LOP3.LUT R3, R8, 0x40, R3, 0xe2, !PT ;  /* 0x0000004008037812 */ /* 0x000fe200078ee203 */
[C---:B------:R-:W-:Y:S01]  /*1f90*/  IMAD.WIDE R8, R60.reuse, 0x80, RZ ;  /* 0x000000803c087825 */ /* 0x040fe200078e02ff */
[----:B---3--:R-:W-:Y:S01]  /*1fa0*/  ISETP.GE.AND P0, PT, R61, R6, PT ;  /* 0x000000063d00720c */ /* 0x008fe20003f06270 */
[----:B------:R-:W-:Y:S01]  /*1fb0*/  USHF.R.U32.HI UR4, URZ, 0x1, UR5 ;  /* 0x000000013f047899 */ /* 0x000fe20008011605 */
[----:B------:R-:W-:Y:S01]  /*1fc0*/  SHF.R.S32.HI R11, RZ, 0x1f, R10 ;  /* 0x0000001fff0b7819 */ /* 0x000fe2000001140a */
[----:B------:R-:W-:Y:S01]  /*1fd0*/  IMAD R12, R5, -0x2, R6 ;  /* 0xfffffffe050c7824 */ /* 0x000fe200078e0206 */
[----:B------:R-:W-:Y:S01]  /*1fe0*/  ULOP3.LUT UR38, UR38, UR6, URZ, 0x3c, !UPT ;  /* 0x0000000626267292 */ /* 0x000fe2000f8e3c3f */
[----:B------:R-:W-:Y:S01]  /*1ff0*/  IMAD.SHL.U32 R5, R60, 0x80, RZ ;  /* 0x000000803c057824 */ /* 0x000fe200078e00ff */
[----:B------:R-:W-:Y:S01]  /*2000*/  LOP3.LUT R75, R8, R3, R4, 0xfe, !PT ;  /* 0x00000003084b7212 */ /* 0x000fe200078efe04 */
[----:B------:R-:W-:Y:S01]  /*2010*/  IMAD R6, R15, UR8, RZ ;  /* 0x000000080f067c24 */ /* 0x000fe2000f8e02ff */
[----:B------:R-:W-:Y:S01]  /*2020*/  UIMAD UR39, UR4, -0x9, UR39 ;  /* 0xfffffff7042778a4 */ /* 0x000fe2000f8e0227 */
[----:B------:R-:W-:Y:S01]  /*2030*/  IMAD R0, R0, -0x40, R7 ;  /* 0xffffffc000007824 */ /* 0x000fe200078e0207 */
[----:B------:R-:W-:Y:S01]  /*2040*/  ISETP.GE.OR P0, PT, R5, UR7, P0 ;  /* 0x0000000705007c0c */ /* 0x000fe20008706670 */
[C---:B------:R-:W-:Y:S01]  /*2050*/  IMAD R13, R57.reuse, UR9, R6 ;  /* 0x00000009390d7c24 */ /* 0x040fe2000f8e0206 */
[----:B------:R-:W-:Y:S01]  /*2060*/  @UP1 ULOP3.LUT UR38, UR38, 0x1, UR4, 0x78, !UPT ;  /* 0x0000000126261892 */ /* 0x000fe2000f8e7804 */
[----:B------:R-:W-:Y:S01]  /*2070*/  IMAD.WIDE.U32 R6, R57, UR8, R10 ;  /* 0x0000000839067c25 */ /* 0x000fe2000f8e000a */
[----:B------:R-:W-:-:S03]  /*2080*/  IADD3 R3, -R5, UR7, R0 ;  /* 0x0000000705037c10 */ /* 0x000fc6000fffe100 */
[----:B------:R-:W-:Y:S02]  /*2090*/  IMAD.IADD R7, R7, 0x1, R13 ;  /* 0x0000000107077824 */ /* 0x000fe400078e020d */
[----:B------:R-:W-:Y:S02]  /*20a0*/  IMAD.IADD R4, R12, 0x1, -R61 ;  /* 0x000000010c047824 */ /* 0x000fe400078e0a3d */
[----:B------:R-:W-:Y:S02]  /*20b0*/  IMAD.MOV.U32 R0, RZ, RZ, -0x1 ;  /* 0xffffffffff007424 */ /* 0x000fe400078e00ff */
[----:B------:R-:W-:Y:S05]  /*20c0*/  @P0 BRA `(.L_x_35) ;  /* 0x00000020008c0947 */ /* 0x000fea0003800000 */
[----:B------:R-:W0:Y:S01]  /*20d0*/  LDC.64 R68, c[0x0][0x5c8] ;  /* 0x00017200ff447b82 */ /* 0x000e220000000a00 */
[----:B-----5:R-:W-:Y:S01]  /*20e0*/  FSETP.NEU.AND P1, PT, R56, RZ, PT ;  /* 0x000000ff3800720b */ /* 0x020fe20003f2d000 */
[----:B------:R-:W-:Y:S01]  /*20f0*/  BSSY B0, `(.L_x_35) ;  /* 0x0000220000007945 */ /* 0x000fe20003800000 */
[----:B------:R-:W-:-:S04]  /*2100*/  ISETP.GT.AND P0, PT, R4, RZ, PT ;  /* 0x000000ff0400720c */ /* 0x000fc80003f04270 */
[----:B------:R-:W-:Y:S01]  /*2110*/  ISETP.GT.AND P3, PT, R3, RZ, P0 ;  /* 0x000000ff0300720c */ /* 0x000fe20000764270 */
[-C--:B0-----:R-:W-:Y:S02]  /*2120*/  IMAD R12, R9, R68.reuse, RZ ;  /* 0x00000044090c7224 */ /* 0x081fe400078e02ff */
[----:B------:R-:W-:-:S04]  /*2130*/  IMAD.WIDE.U32 R60, R75, R68, R6 ;  /* 0x000000444b3c7225 */ /* 0x000fc800078e0006 */
[----:B------:R-:W-:-:S04]  /*2140*/  IMAD R5, R75, R69, R12 ;  /* 0x000000454b057224 */ /* 0x000fc800078e020c */
[----:B------:R-:W-:Y:S01]  /*2150*/  IMAD.IADD R77, R61, 0x1, R5 ;  /* 0x000000013d4d7824 */ /* 0x000fe200078e0205 */
[----:B------:R-:W-:Y:S06]  /*2160*/  @!P1 BRA `(.L_x_36) ;  /* 0x0000001400e89947 */ /* 0x000fec0003800000 */
[----:B------:R-:W0:Y:S01]  /*2170*/  LDC.64 R64, c[0x0][0x5b8] ;  /* 0x00016e00ff407b82 */ /* 0x000e220000000a00 */
[----:B------:R-:W-:-:S07]  /*2180*/  ULDC.64 UR4, c[0x0][0x5c0] ;  /* 0x0001700000047ab9 */ /* 0x000fce0000000a00 */
[----:B------:R-:W1:Y:S08]  /*2190*/  LDC.64 R70, c[0x0][0x5b0] ;  /* 0x00016c00ff467b82 */ /* 0x000e700000000a00 */
[----:B------:R-:W2:Y:S01]  /*21a0*/  LDC.64 R72, c[0x0][0x5a8] ;  /* 0x00016a00ff487b82 */ /* 0x000ea20000000a00 */
[-C--:B0-----:R-:W-:Y:S02]  /*21b0*/  IMAD R6, R15, R64.reuse, RZ ;  /* 0x000000400f067224 */ /* 0x081fe400078e02ff */
[----:B------:R-:W-:-:S04]  /*21c0*/  IMAD.WIDE.U32 R62, R57, R64, R10 ;  /* 0x00000040393e7225 */ /* 0x000fc800078e000a */
[----:B------:R-:W-:Y:S02]  /*21d0*/  IMAD R65, R57, R65, R6 ;  /* 0x0000004139417224 */ /* 0x000fe400078e0206 */
[-C--:B-1----:R-:W-:Y:S02]  /*21e0*/  IMAD R8, R9, R70.reuse, RZ ;  /* 0x0000004609087224 */ /* 0x082fe400078e02ff */
[----:B------:R-:W-:Y:S02]  /*21f0*/  IMAD.IADD R13, R63, 0x1, R65 ;  /* 0x000000013f0d7824 */ /* 0x000fe400078e0241 */
[----:B------:R-:W-:Y:S02]  /*2200*/  IMAD.MOV.U32 R12, RZ, RZ, R62 ;  /* 0x000000ffff0c7224 */ /* 0x000fe400078e003e */
[C---:B------:R-:W-:Y:S02]  /*2210*/  IMAD R67, R75.reuse, R71, R8 ;  /* 0x000000474b437224 */ /* 0x040fe400078e0208 */
[----:B------:R-:W-:-:S04]  /*2220*/  IMAD.WIDE.U32 R6, R75, R70, R12 ;  /* 0x000000464b067225 */ /* 0x000fc800078e000c */
[----:B------:R-:W-:Y:S01]  /*2230*/  IMAD.IADD R5, R7, 0x1, R67 ;  /* 0x0000000107057824 */ /* 0x000fe200078e0243 */
[----:B--2---:R-:W-:-:S04]  /*2240*/  LEA R14, P1, R6, R72, 0x1 ;  /* 0x00000048060e7211 */ /* 0x004fc800078208ff */
[----:B------:R-:W-:-:S05]  /*2250*/  LEA.HI.X R15, R6, R73, R5, 0x1, P1 ;  /* 0x00000049060f7211 */ /* 0x000fca00008f0c05 */
[----:B------:R0:W2:Y:S01]  /*2260*/  @P3 LDG.E.LTC128B.U16 R5, desc[UR36][R14.64] ;  /* 0x000000240e053981 */ /* 0x0000a2000c1e1520 */
[----:B------:R-:W-:Y:S01]  /*2270*/  LEA R8, P1, R60, UR4, 0x1 ;  /* 0x000000043c087c11 */ /* 0x000fe2000f8208ff */
[----:B------:R-:W-:Y:S01]  /*2280*/  IMAD.WIDE.U32 R6, R75, R70, R10 ;  /* 0x000000464b067225 */ /* 0x000fe200078e000a */
[----:B------:R-:W-:Y:S03]  /*2290*/  BSSY B1, `(.L_x_37) ;  /* 0x0000012000017945 */ /* 0x000fe60003800000 */
[----:B------:R-:W-:Y:S02]  /*22a0*/  IMAD.IADD R7, R67, 0x1, R7 ;  /* 0x0000000143077824 */ /* 0x000fe400078e0207 */
[----:B------:R-:W-:Y:S01]  /*22b0*/  IMAD.WIDE.U32 R20, R57, R64, R6 ;  /* 0x0000004039147225 */ /* 0x000fe200078e0006 */
[----:B0-----:R-:W-:-:S03]  /*22c0*/  SHF.L.U64.HI R15, R70, 0x3, R71 ;  /* 0x00000003460f7819 */ /* 0x001fc60000010247 */
[----:B------:R-:W-:Y:S01]  /*22d0*/  IMAD.IADD R7, R65, 0x1, R21 ;  /* 0x0000000141077824 */ /* 0x000fe200078e0215 */
[----:B------:R-:W-:Y:S01]  /*22e0*/  LEA R6, P4, R20, R72, 0x1 ;  /* 0x0000004814067211 */ /* 0x000fe200078808ff */
[----:B------:R-:W-:-:S03]  /*22f0*/  IMAD.SHL.U32 R14, R70, 0x8, RZ ;  /* 0x00000008460e7824 */ /* 0x000fc600078e00ff */
[----:B------:R-:W-:Y:S01]  /*2300*/  LEA.HI.X R7, R20, R73, R7, 0x1, P4 ;  /* 0x0000004914077211 */ /* 0x000fe200020f0c07 */
[----:B--2---:R-:W-:-:S05]  /*2310*/  HADD2.F32 R9, -RZ, R5.H0_H0 ;  /* 0x20000005ff097230 */ /* 0x004fca0000004100 */
[----:B------:R-:W-:-:S04]  /*2320*/  FMUL R9, R9, R56 ;  /* 0x0000003809097220 */ /* 0x000fc80000400000 */
[----:B------:R-:W-:Y:S01]  /*2330*/  FFMA R24, R24, R23, R9 ;  /* 0x0000001718187223 */ /* 0x000fe20000000009 */
[----:B------:R-:W-:Y:S02]  /*2340*/  LEA.HI.X R9, R60, UR5, R77, 0x1, P1 ;  /* 0x000000053c097c11 */ /* 0x000fe400088f0c4d */
[----:B------:R-:W-:Y:S02]  /*2350*/  ISETP.GT.AND P1, PT, R4, 0x1, PT ;  /* 0x000000010400780c */ /* 0x000fe40003f24270 */
[----:B------:R-:W-:Y:S02]  /*2360*/  F2FP.F16.F32.PACK_AB R24, RZ, R24 ;  /* 0x00000018ff18723e */ /* 0x000fe400000000ff */
[----:B------:R-:W-:-:S03]  /*2370*/  ISETP.GT.AND P2, PT, R3, RZ, P1 ;  /* 0x000000ff0300720c */ /* 0x000fc60000f44270 */
[----:B------:R0:W-:Y:S10]  /*2380*/  @P3 STG.E.U16 desc[UR36][R8.64], R24 ;  /* 0x0000001808003986 */ /* 0x0001f4000c101524 */
[----:B------:R-:W-:Y:S05]  /*2390*/  @!P2 BRA `(.L_x_38) ;  /* 0x000000000004a947 */ /* 0x000fea0003800000 */
[----:B------:R1:W5:Y:S02]  /*23a0*/  LDG.E.LTC128B.U16 R5, desc[UR36][R6.64+0x2] ;  /* 0x0000022406057981 */ /* 0x000364000c1e1520 */
.L_x_38:
[----:B------:R-:W-:Y:S05]  /*23b0*/  BSYNC B1 ;  /* 0x0000000000017941 */ /* 0x000fea0003800000 */
.L_x_37:
[----:B-----5:R-:W-:Y:S01]  /*23c0*/  HADD2.F32 R61, -RZ, R5.H0_H0 ;  /* 0x20000005ff3d7230 */ /* 0x020fe20000004100 */
[----:B------:R-:W-:Y:S01]  /*23d0*/  ISETP.GT.AND P0, PT, R3, 0x8, P0 ;  /* 0x000000080300780c */ /* 0x000fe20000704270 */
[----:B------:R-:W-:Y:S01]  /*23e0*/  IMAD.WIDE.U32 R20, R75, R70, R14 ;  /* 0x000000464b147225 */ /* 0x000fe200078e000e */
[----:B0-----:R-:W-:-:S03]  /*23f0*/  PRMT R24, R5, 0x7610, R24 ;  /* 0x0000761005187816 */ /* 0x001fc60000000018 */
[----:B------:R-:W-:Y:S01]  /*2400*/  FMUL R12, R61, R56 ;  /* 0x000000383d0c7220 */ /* 0x000fe20000400000 */
[----:B------:R-:W-:Y:S01]  /*2410*/  IMAD.IADD R67, R67, 0x1, R21 ;  /* 0x0000000143437824 */ /* 0x000fe200078e0215 */
[----:B------:R-:W-:Y:S02]  /*2420*/  IADD3 R62, P3, R62, R20, RZ ;  /* 0x000000143e3e7210 */ /* 0x000fe40007f7e0ff */
[----:B------:R-:W-:-:S03]  /*2430*/  FFMA R12, R25, R23, R12 ;  /* 0x00000017190c7223 */ /* 0x000fc6000000000c */
[----:B------:R-:W-:Y:S01]  /*2440*/  IMAD.X R13, R67, 0x1, R13, P3 ;  /* 0x00000001430d7824 */ /* 0x000fe200018e060d */
[C---:B------:R-:W-:Y:S02]  /*2450*/  LEA R14, P3, R62.reuse, R72, 0x1 ;  /* 0x000000483e0e7211 */ /* 0x040fe400078608ff */
[----:B------:R-:W-:Y:S02]  /*2460*/  F2FP.F16.F32.PACK_AB R12, RZ, R12 ;  /* 0x0000000cff0c723e */ /* 0x000fe400000000ff */
[----:B------:R-:W-:Y:S02]  /*2470*/  LEA.HI.X R15, R62, R73, R13, 0x1, P3 ;  /* 0x000000493e0f7211 */ /* 0x000fe400018f0c0d */
[----:B------:R-:W-:-:S05]  /*2480*/  PRMT R21, R12, 0x7610, R21 ;  /* 0x000076100c157816 */ /* 0x000fca0000000015 */
[----:B------:R0:W-:Y:S04]  /*2490*/  @P2 STG.E.U16 desc[UR36][R8.64+0x2], R21 ;  /* 0x0000021508002986 */ /* 0x0001e8000c101524 */
[----:B------:R-:W2:Y:S01]  /*24a0*/  @P0 LDG.E.LTC128B.U16 R24, desc[UR36][R14.64] ;  /* 0x000000240e180981 */ /* 0x000ea2000c1e1520 */
[----:B------:R-:W-:Y:S01]  /*24b0*/  IADD3 R20, P2, R10, R20, RZ ;  /* 0x000000140a147210 */ /* 0x000fe20007f5e0ff */
[----:B------:R-:W-:Y:S01]  /*24c0*/  BSSY B1, `(.L_x_39) ;  /* 0x0000011000017945 */ /* 0x000fe20003800000 */
[C---:B------:R-:W-:Y:S02]  /*24d0*/  SHF.L.U64.HI R13, R68.reuse, 0x4, R69 ;  /* 0x00000004440d7819 */ /* 0x040fe40000010245 */
[----:B------:R-:W-:Y:S01]  /*24e0*/  ISETP.GT.AND P1, PT, R3, 0x8, P1 ;  /* 0x000000080300780c */ /* 0x000fe20000f24270 */
[----:B0-----:R-:W-:Y:S01]  /*24f0*/  IMAD.X R21, R11, 0x1, R67, P2 ;  /* 0x000000010b157824 */ /* 0x001fe200010e0643 */
[----:B------:R-:W-:Y:S01]  /*2500*/  LEA R12, P2, R68, R8, 0x4 ;  /* 0x00000008440c7211 */ /* 0x000fe200078420ff */
[----:B------:R-:W-:-:S04]  /*2510*/  IMAD.WIDE.U32 R20, R57, R64, R20 ;  /* 0x0000004039147225 */ /* 0x000fc800078e0014 */
[----:B------:R-:W-:Y:S01]  /*2520*/  IMAD.X R13, R13, 0x1, R9, P2 ;  /* 0x000000010d0d7824 */ /* 0x000fe200010e0609 */
[----:B------:R-:W-:Y:S01]  /*2530*/  LEA R10, P3, R20, R72, 0x1 ;  /* 0x00000048140a7211 */ /* 0x000fe200078608ff */
[----:B------:R-:W-:-:S05]  /*2540*/  IMAD.IADD R11, R65, 0x1, R21 ;  /* 0x00000001410b7824 */ /* 0x000fca00078e0215 */
[----:B------:R-:W-:Y:S01]  /*2550*/  LEA.HI.X R11, R20, R73, R11, 0x1, P3 ;  /* 0x00000049140b7211 */ /* 0x000fe200018f0c0b */
[----:B--2---:R-:W-:-:S05]  /*2560*/  HADD2.F32 R5, -RZ, R24.H0_H0 ;  /* 0x20000018ff057230 */ /* 0x004fca0000004100 */
[----:B------:R-:W-:-:S04]  /*2570*/  FMUL R5, R5, R56 ;  /* 0x0000003805057220 */ /* 0x000fc80000400000 */
[----:B------:R-:W-:-:S05]  /*2580*/  FFMA R5, R26, R23, R5 ;  /* 0x000000171a057223 */ /* 0x000fca0000000005 */
[----:B------:R-:W-:-:S05]  /*2590*/  F2FP.F16.F32.PACK_AB R5, RZ, R5 ;  /* 0x00000005ff05723e */ /* 0x000fca00000000ff */
[----:B------:R0:W-:Y:S01]  /*25a0*/  @P0 STG.E.U16 desc[UR36][R12.64], R5 ;  /* 0x000000050c000986 */ /* 0x0001e2000c101524 */
[----:B------:R-:W-:Y:S05]  /*25b0*/  @!P1 BRA `(.L_x_40) ;  /* 0x0000000000049947 */ /* 0x000fea0003800000 */
[----:B------:R2:W5:Y:S02]  /*25c0*/  LDG.E.LTC128B.U16 R24, desc[UR36][R10.64+0x2] ;  /* 0x000002240a187981 */ /* 0x000564000c1e1520 */
.L_x_40:
[----:B------:R-:W-:Y:S05]  /*25d0*/  BSYNC B1 ;  /* 0x0000000000017941 */ /* 0x000fea0003800000 */
.L_x_39:
[----:B0----5:R-:W-:Y:S01]  /*25e0*/  HADD2.F32 R5, -RZ, R24.H0_H0 ;  /* 0x20000018ff057230 */ /* 0x021fe20000004100 */
[----:B------:R-:W-:Y:S01]  /*25f0*/  ISETP.GT.AND P0, PT, R4, 0x8, PT ;  /* 0x000000080400780c */ /* 0x000fe20003f04270 */
[----:B------:R-:W-:Y:S03]  /*2600*/  BSSY B1, `(.L_x_41) ;  /* 0x0000008000017945 */ /* 0x000fe60003800000 */
[----:B------:R-:W-:Y:S01]  /*2610*/  FMUL R14, R5, R56 ;  /* 0x00000038050e7220 */ /* 0x000fe20000400000 */
[----:B------:R-:W-:-:S03]  /*2620*/  ISETP.GT.AND P2, PT, R3, RZ, P0 ;  /* 0x000000ff0300720c */ /* 0x000fc60000744270 */
[----:B------:R-:W-:-:S05]  /*2630*/  FFMA R14, R27, R23, R14 ;  /* 0x000000171b0e7223 */ /* 0x000fca000000000e */
[----:B------:R-:W-:-:S05]  /*2640*/  F2FP.F16.F32.PACK_AB R14, RZ, R14 ;  /* 0x0000000eff0e723e */ /* 0x000fca00000000ff */
[----:B------:R0:W-:Y:S01]  /*2650*/  @P1 STG.E.U16 desc[UR36][R12.64+0x2], R14 ;  /* 0x0000020e0c001986 */ /* 0x0001e2000c101524 */
[----:B------:R-:W-:Y:S05]  /*2660*/  @!P2 BRA `(.L_x_42) ;  /* 0x000000000004a947 */ /* 0x000fea0003800000 */
[----:B------:R3:W5:Y:S02]  /*2670*/  LDG.E.LTC128B.U16 R24, desc[UR36][R6.64+0x10] ;  /* 0x0000102406187981 */ /* 0x000764000c1e1520 */
.L_x_42:
[----:B------:R-:W-:Y:S05]  /*2680*/  BSYNC B1 ;  /* 0x0000000000017941 */ /* 0x000fea0003800000 */
.L_x_41:
[----:B-----5:R-:W-:Y:S01]  /*2690*/  HADD2.F32 R5, -RZ, R24.H0_H0 ;  /* 0x20000018ff057230 */ /* 0x020fe20000004100 */
        /* <DEDUP_REMOVED lines=9> */
.L_x_44:
[----:B------:R-:W-:Y:S05]  /*2730*/  BSYNC B1 ;  /* 0x0000000000017941 */ /* 0x000fea0003800000 */
.L_x_43:
[----:B----45:R-:W-:Y:S01]  /*2740*/  HADD2.F32 R5, -RZ, R24.H0_H0 ;  /* 0x20000018ff057230 */ /* 0x030fe20000004100 */
[----:B------:R-:W-:Y:S01]  /*2750*/  ISETP.GT.AND P0, PT, R3, 0x8, P0 ;  /* 0x000000080300780c */ /* 0x000fe20000704270 */
[----:B------:R-:W-:Y:S03]  /*2760*/  BSSY B1, `(.L_x_45) ;  /* 0x0000007000017945 */ /* 0x000fe60003800000 */
[----:B0-----:R-:W-:-:S04]  /*2770*/  FMUL R14, R5, R56 ;  /* 0x00000038050e7220 */ /* 0x001fc80000400000 */
[----:B------:R-:W-:-:S05]  /*2780*/  FFMA R14, R29, R23, R14 ;  /* 0x000000171d0e7223 */ /* 0x000fca000000000e */
[----:B------:R-:W-:-:S05]  /*2790*/  F2FP.F16.F32.PACK_AB R14, RZ, R14 ;  /* 0x0000000eff0e723e */ /* 0x000fca00000000ff */
[----:B------:R0:W-:Y:S01]  /*27a0*/  @P3 STG.E.U16 desc[UR36][R8.64+0x12], R14 ;  /* 0x0000120e08003986 */ /* 0x0001e2000c101524 */
[----:B------:R-:W-:Y:S05]  /*27b0*/  @!P0 BRA `(.L_x_46) ;  /* 0x0000000000048947 */ /* 0x000fea0003800000 */
[----:B------:R4:W5:Y:S02]  /*27c0*/  LDG.E.LTC128B.U16 R24, desc[UR36][R10.64+0x10] ;  /* 0x000010240a187981 */ /* 0x000964000c1e1520 */
.L_x_46:
[----:B------:R-:W-:Y:S05]  /*27d0*/  BSYNC B1 ;  /* 0x0000000000017941 */ /* 0x000fea0003800000 */
.L_x_45:
[----:B-----5:R-:W-:Y:S01]  /*27e0*/  HADD2.F32 R5, -RZ, R24.H0_H0 ;  /* 0x20000018ff057230 */ /* 0x020fe20000004100 */
[----:B------:R-:W-:Y:S01]  /*27f0*/  ISETP.GT.AND P1, PT, R3, 0x8, P1 ;  /* 0x000000080300780c */ /* 0x000fe20000f24270 */
[----:B------:R-:W-:Y:S03]  /*2800*/  BSSY B1, `(.L_x_47) ;  /* 0x0000007000017945 */ /* 0x000fe60003800000 */
[----:B------:R-:W-:-:S04]  /*2810*/  FMUL R5, R5, R56 ;  /* 0x0000003805057220 */ /* 0x000fc80000400000 */
[----:B------:R-:W-:-:S05]  /*2820*/  FFMA R5, R30, R23, R5 ;  /* 0x000000171e057223 */ /* 0x000fca0000000005 */
[----:B------:R-:W-:-:S05]  /*2830*/  F2FP.F16.F32.PACK_AB R5, RZ, R5 ;  /* 0x00000005ff05723e */ /* 0x000fca00000000ff */
[----:B------:R0:W-:Y:S01]  /*2840*/  @P0 STG.E.U16 desc[UR36][R12.64+0x10], R5 ;  /* 0x000010050c000986 */ /* 0x0001e2000c101524 */
[----:B------:R-:W-:Y:S05]  /*2850*/  @!P1 BRA `(.L_x_48) ;  /* 0x0000000000049947 */ /* 0x000fea0003800000 */
[----:B------:R0:W5:Y:S02]  /*2860*/  LDG.E.LTC128B.U16 R24, desc[UR36][R10.64+0x12] ;  /* 0x000012240a187981 */ /* 0x000164000c1e1520 */
.L_x_48:
[----:B------:R-:W-:Y:S05]  /*2870*/  BSYNC B1 ;  /* 0x0000000000017941 */ /* 0x000fea0003800000 */
.L_x_47:
        /* <DEDUP_REMOVED lines=10> */
.L_x_50:
[----:B------:R-:W-:Y:S05]  /*2920*/  BSYNC B1 ;  /* 0x0000000000017941 */ /* 0x000fea0003800000 */
.L_x_49:
        /* <DEDUP_REMOVED lines=10> */
.L_x_52:
[----:B------:R-:W-:Y:S05]  /*29d0*/  BSYNC B1 ;  /* 0x0000000000017941 */ /* 0x000fea0003800000 */
.L_x_51:
[----:B0----5:R-:W-:Y:S01]  /*29e0*/  HADD2.F32 R5, -RZ, R24.H0_H0 ;  /* 0x20000018ff057230 */ /* 0x021fe20000004100 */
        /* <DEDUP_REMOVED lines=8> */
.L_x_54:
[----:B------:R-:W-:Y:S05]  /*2a70*/  BSYNC B1 ;  /* 0x0000000000017941 */ /* 0x000fea0003800000 */
.L_x_53:
        /* <DEDUP_REMOVED lines=9> */
.L_x_56:
[----:B------:R-:W-:Y:S05]  /*2b10*/  BSYNC B1 ;  /* 0x0000000000017941 */ /* 0x000fea0003800000 */
.L_x_55:
        /* <DEDUP_REMOVED lines=10> */
.L_x_58:
[----:B------:R-:W-:Y:S05]  /*2bc0*/  BSYNC B1 ;  /* 0x0000000000017941 */ /* 0x000fea0003800000 */
.L_x_57:
        /* <DEDUP_REMOVED lines=10> */
.L_x_60:
[----:B------:R-:W-:Y:S05]  /*2c70*/  BSYNC B1 ;  /* 0x0000000000017941 */ /* 0x000fea0003800000 */
.L_x_59:
        /* <DEDUP_REMOVED lines=9> */
.L_x_62:
[----:B------:R-:W-:Y:S05]  /*2d10*/  BSYNC B1 ;  /* 0x0000000000017941 */ /* 0x000fea0003800000 */
.L_x_61:
        /* <DEDUP_REMOVED lines=9> */
.L_x_64:
[----:B------:R-:W-:Y:S05]  /*2db0*/  BSYNC B1 ;  /* 0x0000000000017941 */ /* 0x000fea0003800000 */
.L_x_63:
        /* <DEDUP_REMOVED lines=10> */
.L_x_66:
[----:B------:R-:W-:Y:S05]  /*2e60*/  BSYNC B1 ;  /* 0x0000000000017941 */ /* 0x000fea0003800000 */
.L_x_65:
        /* <DEDUP_REMOVED lines=10> */
.L_x_68:
[----:B------:R-:W-:Y:S05]  /*2f10*/  BSYNC B1 ;  /* 0x0000000000017941 */ /* 0x000fea0003800000 */
.L_x_67:
        /* <DEDUP_REMOVED lines=9> */
.L_x_70:
[----:B------:R-:W-:Y:S05]  /*2fb0*/  BSYNC B1 ;  /* 0x0000000000017941 */ /* 0x000fea0003800000 */
.L_x_69:
        /* <DEDUP_REMOVED lines=9> */
.L_x_72:
[----:B------:R-:W-:Y:S05]  /*3050*/  BSYNC B1 ;  /* 0x0000000000017941 */ /* 0x000fea0003800000 */
.L_x_71:
        /* <DEDUP_REMOVED lines=10> */
.L_x_74:
[----:B------:R-:W-:Y:S05]  /*3100*/  BSYNC B1 ;  /* 0x0000000000017941 */ /* 0x000fea0003800000 */
.L_x_73:
        /* <DEDUP_REMOVED lines=10> */
.L_x_76:
[----:B------:R-:W-:Y:S05]  /*31b0*/  BSYNC B1 ;  /* 0x0000000000017941 */ /* 0x000fea0003800000 */
.L_x_75:
        /* <DEDUP_REMOVED lines=9> */
.L_x_78:
[----:B------:R-:W-:Y:S05]  /*3250*/  BSYNC B1 ;  /* 0x0000000000017941 */ /* 0x000fea0003800000 */
.L_x_77:
        /* <DEDUP_REMOVED lines=9> */
.L_x_80:
[----:B------:R-:W-:Y:S05]  /*32f0*/  BSYNC B1 ;  /* 0x0000000000017941 */ /* 0x000fea0003800000 */
.L_x_79:
        /* <DEDUP_REMOVED lines=10> */
.L_x_82:
[----:B------:R-:W-:Y:S05]  /*33a0*/  BSYNC B1 ;  /* 0x0000000000017941 */ /* 0x000fea0003800000 */
.L_x_81:
        /* <DEDUP_REMOVED lines=10> */
.L_x_84:
[----:B------:R-:W-:Y:S05]  /*3450*/  BSYNC B1 ;  /* 0x0000000000017941 */ /* 0x000fea0003800000 */
.L_x_83:
        /* <DEDUP_REMOVED lines=9> */
.L_x_86:
[----:B------:R-:W-:Y:S05]  /*34f0*/  BSYNC B1 ;  /* 0x0000000000017941 */ /* 0x000fea0003800000 */
.L_x_85:
        /* <DEDUP_REMOVED lines=9> */
.L_x_88:
[----:B------:R-:W-:Y:S05]  /*3590*/  BSYNC B1 ;  /* 0x0000000000017941 */ /* 0x000fea0003800000 */
.L_x_87:
        /* <DEDUP_REMOVED lines=10> */
.L_x_90:
[----:B------:R-:W-:Y:S05]  /*3640*/  BSYNC B1 ;  /* 0x0000000000017941 */ /* 0x000fea0003800000 */
.L_x_89:
[----:B-----5:R-:W-:Y:S01]  /*3650*/  HADD2.F32 R5, -RZ, R24.H0_H0 ;  /* 0x20000018ff057230 */ /* 0x020fe20000004100 */
[----:B------:R-:W-:Y:S01]  /*3660*/  ISETP.GT.AND P1, PT, R4, 0x39, PT ;  /* 0x000000390400780c */ /* 0x000fe20003f24270 */
[----:B------:R-:W-:Y:S01]  /*3670*/  @P2 IMAD.MOV.U32 R4, RZ, RZ, R8 ;  /* 0x000000ffff042224 */ /* 0x000fe200078e0008 */
[----:B------:R-:W-:Y:S02]  /*3680*/  BSSY B1, `(.L_x_91) ;  /* 0x000000a000017945 */ /* 0x000fe40003800000 */
[----:B------:R-:W-:Y:S01]  /*3690*/  FMUL R5, R5, R56 ;  /* 0x0000003805057220 */ /* 0x000fe20000400000 */
[----:B------:R-:W-:-:S03]  /*36a0*/  ISETP.GT.AND P3, PT, R3, RZ, P1 ;  /* 0x000000ff0300720c */ /* 0x000fc60000f64270 */
[----:B------:R-:W-:-:S05]  /*36b0*/  FFMA R5, R52, R23, R5 ;  /* 0x0000001734057223 */ /* 0x000fca0000000005 */
[----:B------:R-:W-:-:S04]  /*36c0*/  F2FP.F16.F32.PACK_AB R5, RZ, R5 ;  /* 0x00000005ff05723e */ /* 0x000fc800000000ff */
[----:B0-----:R-:W-:Y:S01]  /*36d0*/  PRMT R14, R5, 0x7610, R14 ;  /* 0x00007610050e7816 */ /* 0x001fe2000000000e */
[----:B------:R-:W-:-:S05]  /*36e0*/  @P2 IMAD.MOV.U32 R5, RZ, RZ, R9 ;  /* 0x000000ffff052224 */ /* 0x000fca00078e0009 */
[----:B------:R0:W-:Y:S01]  /*36f0*/  @P2 STG.E.U16 desc[UR36][R4.64+0x70], R14 ;  /* 0x0000700e04002986 */ /* 0x0001e2000c101524 */
[----:B------:R-:W-:Y:S05]  /*3700*/  @!P3 BRA `(.L_x_92) ;  /* 0x000000000004b947 */ /* 0x000fea0003800000 */
[----:B------:R0:W5:Y:S02]  /*3710*/  LDG.E.LTC128B.U16 R24, desc[UR36][R6.64+0x72] ;  /* 0x0000722406187981 */ /* 0x000164000c1e1520 */
.L_x_92:
[----:B------:R-:W-:Y:S05]  /*3720*/  BSYNC B1 ;  /* 0x0000000000017941 */ /* 0x000fea0003800000 */
.L_x_91:
        /* <DEDUP_REMOVED lines=9> */
.L_x_94:
[----:B------:R-:W-:Y:S05]  /*37c0*/  BSYNC B1 ;  /* 0x0000000000017941 */ /* 0x000fea0003800000 */
.L_x_93:
[----:B-----5:R-:W-:Y:S01]  /*37d0*/  HADD2.F32 R5, -RZ, R24.H0_H0 ;  /* 0x20000018ff057230 */ /* 0x020fe20000004100 */
[----:B------:R-:W-:Y:S01]  /*37e0*/  ISETP.GT.AND P1, PT, R3, 0x8, P1 ;  /* 0x000000080300780c */ /* 0x000fe20000f24270 */
[----:B0-----:R-:W-:Y:S01]  /*37f0*/  @P0 IMAD.MOV.U32 R4, RZ, RZ, R12 ;  /* 0x000000ffff040224 */ /* 0x001fe200078e000c */
[----:B------:R-:W-:Y:S02]  /*3800*/  BSSY B1, `(.L_x_95) ;  /* 0x0000009000017945 */ /* 0x000fe40003800000 */
[----:B------:R-:W-:-:S04]  /*3810*/  FMUL R5, R5, R56 ;  /* 0x0000003805057220 */ /* 0x000fc80000400000 */
[----:B------:R-:W-:-:S05]  /*3820*/  FFMA R5, R54, R23, R5 ;  /* 0x0000001736057223 */ /* 0x000fca0000000005 */
[----:B------:R-:W-:-:S04]  /*3830*/  F2FP.F16.F32.PACK_AB R5, RZ, R5 ;  /* 0x00000005ff05723e */ /* 0x000fc800000000ff */
[----:B-1-3--:R-:W-:Y:S01]  /*3840*/  PRMT R6, R5, 0x7610, R6 ;  /* 0x0000761005067816 */ /* 0x00afe20000000006 */
[----:B------:R-:W-:-:S05]  /*3850*/  @P0 IMAD.MOV.U32 R5, RZ, RZ, R13 ;  /* 0x000000ffff050224 */ /* 0x000fca00078e000d */
[----:B------:R0:W-:Y:S01]  /*3860*/  @P0 STG.E.U16 desc[UR36][R4.64+0x70], R6 ;  /* 0x0000700604000986 */ /* 0x0001e2000c101524 */
[----:B------:R-:W-:Y:S05]  /*3870*/  @!P1 BRA `(.L_x_96) ;  /* 0x0000000000049947 */ /* 0x000fea0003800000 */
[----:B------:R1:W5:Y:S02]  /*3880*/  LDG.E.LTC128B.U16 R24, desc[UR36][R10.64+0x72] ;  /* 0x000072240a187981 */ /* 0x000364000c1e1520 */
.L_x_96:
[----:B------:R-:W-:Y:S05]  /*3890*/  BSYNC B1 ;  /* 0x0000000000017941 */ /* 0x000fea0003800000 */
.L_x_95:
[----:B------:R-:W-:Y:S05]  /*38a0*/  @!P1 BRA `(.L_x_97) ;  /* 0x0000000800909947 */ /* 0x000fea0003800000 */
[----:B-----5:R-:W-:-:S05]  /*38b0*/  HADD2.F32 R3, -RZ, R24.H0_H0 ;  /* 0x20000018ff037230 */ /* 0x020fca0000004100 */
[----:B0-----:R-:W-:-:S04]  /*38c0*/  FMUL R4, R3, R56 ;  /* 0x0000003803047220 */ /* 0x001fc80000400000 */
[----:B------:R-:W-:-:S05]  /*38d0*/  FFMA R4, R55, R23, R4 ;  /* 0x0000001737047223 */ /* 0x000fca0000000004 */
[----:B------:R-:W-:-:S05]  /*38e0*/  F2FP.F16.F32.PACK_AB R4, RZ, R4 ;  /* 0x00000004ff04723e */ /* 0x000fca00000000ff */
[----:B------:R3:W-:Y:S01]  /*38f0*/  STG.E.U16 desc[UR36][R12.64+0x72], R4 ;  /* 0x000072040c007986 */ /* 0x0007e2000c101524 */
[----:B------:R-:W-:Y:S05]  /*3900*/  BRA `(.L_x_97) ;  /* 0x0000000800787947 */ /* 0x000fea0003800000 */
.L_x_36:
[----:B------:R-:W-:Y:S01]  /*3910*/  ISETP.GT.AND P2, PT, R4, 0x1, PT ;  /* 0x000000010400780c */ /* 0x000fe20003f44270 */
[----:B------:R-:W-:Y:S01]  /*3920*/  ULDC.64 UR4, c[0x0][0x5c0] ;  /* 0x0001700000047ab9 */ /* 0x000fe20000000a00 */
[-C--:B------:R-:W-:Y:S01]  /*3930*/  FMUL R24, R24, R23.reuse ;  /* 0x0000001718187220 */ /* 0x080fe20000400000 */
[-C--:B------:R-:W-:Y:S01]  /*3940*/  FMUL R25, R25, R23.reuse ;  /* 0x0000001719197220 */ /* 0x080fe20000400000 */
[----:B------:R-:W-:Y:S01]  /*3950*/  ISETP.GT.AND P1, PT, R3, RZ, P2 ;  /* 0x000000ff0300720c */ /* 0x000fe20001724270 */
[-C--:B------:R-:W-:Y:S01]  /*3960*/  FMUL R26, R26, R23.reuse ;  /* 0x000000171a1a7220 */ /* 0x080fe20000400000 */
[----:B------:R-:W-:Y:S01]  /*3970*/  LEA R6, P4, R60, UR4, 0x1 ;  /* 0x000000043c067c11 */ /* 0x000fe2000f8808ff */
[-C--:B------:R-:W-:Y:S01]  /*3980*/  FMUL R27, R27, R23.reuse ;  /* 0x000000171b1b7220 */ /* 0x080fe20000400000 */
[----:B------:R-:W-:Y:S01]  /*3990*/  F2FP.F16.F32.PACK_AB R24, RZ, R24 ;  /* 0x00000018ff18723e */ /* 0x000fe200000000ff */
[-C--:B------:R-:W-:Y:S01]  /*39a0*/  FMUL R28, R28, R23.reuse ;  /* 0x000000171c1c7220 */ /* 0x080fe20000400000 */
[----:B------:R-:W-:Y:S01]  /*39b0*/  LEA.HI.X R7, R60, UR5, R77, 0x1, P4 ;  /* 0x000000053c077c11 */ /* 0x000fe2000a0f0c4d */
[----:B------:R-:W-:Y:S01]  /*39c0*/  FMUL R29, R29, R23 ;  /* 0x000000171d1d7220 */ /* 0x000fe20000400000 */
[----:B------:R-:W-:Y:S01]  /*39d0*/  F2FP.F16.F32.PACK_AB R25, RZ, R25 ;  /* 0x00000019ff19723e */ /* 0x000fe200000000ff */
[-C--:B------:R-:W-:Y:S01]  /*39e0*/  FMUL R30, R30, R23.reuse ;  /* 0x000000171e1e7220 */ /* 0x080fe20000400000 */
[----:B------:R-:W-:Y:S01]  /*39f0*/  ISETP.GT.AND P2, PT, R3, 0x8, P2 ;  /* 0x000000080300780c */ /* 0x000fe20001744270 */
[----:B------:R-:W-:Y:S01]  /*3a00*/  @P3 STG.E.U16 desc[UR36][R6.64], R24 ;  /* 0x0000001806003986 */ /* 0x000fe2000c101524 */
[C---:B------:R-:W-:Y:S01]  /*3a10*/  SHF.L.U64.HI R69, R68.reuse, 0x4, R69 ;  /* 0x0000000444457819 */ /* 0x040fe20000010245 */
[-C--:B------:R-:W-:Y:S01]  /*3a20*/  FMUL R31, R31, R23.reuse ;  /* 0x000000171f1f7220 */ /* 0x080fe20000400000 */
[----:B------:R-:W-:Y:S01]  /*3a30*/  LEA R8, P3, R68, R6, 0x4 ;  /* 0x0000000644087211 */ /* 0x000fe200078620ff */
[----:B------:R-:W-:Y:S01]  /*3a40*/  @P1 STG.E.U16 desc[UR36][R6.64+0x2], R25 ;  /* 0x0000021906001986 */ /* 0x000fe2000c101524 */
[----:B------:R-:W-:Y:S01]  /*3a50*/  ISETP.GT.AND P1, PT, R3, 0x8, P0 ;  /* 0x000000080300780c */ /* 0x000fe20000724270 */
[----:B------:R-:W-:Y:S01]  /*3a60*/  FMUL R32, R32, R23 ;  /* 0x0000001720207220 */ /* 0x000fe20000400000 */
[----:B------:R-:W-:Y:S01]  /*3a70*/  F2FP.F16.F32.PACK_AB R26, RZ, R26 ;  /* 0x0000001aff1a723e */ /* 0x000fe200000000ff */
[----:B------:R-:W-:Y:S01]  /*3a80*/  IMAD.X R9, R69, 0x1, R7, P3 ;  /* 0x0000000145097824 */ /* 0x000fe200018e0607 */
[----:B------:R-:W-:Y:S01]  /*3a90*/  F2FP.F16.F32.PACK_AB R27, RZ, R27 ;  /* 0x0000001bff1b723e */ /* 0x000fe200000000ff */
[-C--:B------:R-:W-:Y:S01]  /*3aa0*/  FMUL R33, R33, R23.reuse ;  /* 0x0000001721217220 */ /* 0x080fe20000400000 */
[----:B------:R-:W-:Y:S01]  /*3ab0*/  ISETP.GT.AND P0, PT, R4, 0x8, PT ;  /* 0x000000080400780c */ /* 0x000fe20003f04270 */
[-C--:B------:R-:W-:Y:S01]  /*3ac0*/  FMUL R34, R34, R23.reuse ;  /* 0x0000001722227220 */ /* 0x080fe20000400000 */
[----:B------:R-:W-:Y:S01]  /*3ad0*/  F2FP.F16.F32.PACK_AB R28, RZ, R28 ;  /* 0x0000001cff1c723e */ /* 0x000fe200000000ff */
[-C--:B------:R-:W-:Y:S01]  /*3ae0*/  FMUL R35, R35, R23.reuse ;  /* 0x0000001723237220 */ /* 0x080fe20000400000 */
[C---:B------:R-:W-:Y:S01]  /*3af0*/  ISETP.GT.AND P4, PT, R3.reuse, RZ, P0 ;  /* 0x000000ff0300720c */ /* 0x040fe20000784270 */
[----:B------:R-:W-:Y:S01]  /*3b00*/  FMUL R36, R36, R23 ;  /* 0x0000001724247220 */ /* 0x000fe20000400000 */
[----:B------:R-:W-:Y:S01]  /*3b10*/  F2FP.F16.F32.PACK_AB R29, RZ, R29 ;  /* 0x0000001dff1d723e */ /* 0x000fe200000000ff */
[----:B------:R-:W-:Y:S01]  /*3b20*/  @P1 STG.E.U16 desc[UR36][R8.64], R26 ;  /* 0x0000001a08001986 */ /* 0x000fe2000c101524 */
[----:B------:R-:W-:Y:S01]  /*3b30*/  ISETP.GT.AND P1, PT, R3, 0x8, P0 ;  /* 0x000000080300780c */ /* 0x000fe20000724270 */
[-C--:B------:R-:W-:Y:S01]  /*3b40*/  FMUL R37, R37, R23.reuse ;  /* 0x0000001725257220 */ /* 0x080fe20000400000 */
[C---:B------:R-:W-:Y:S01]  /*3b50*/  ISETP.GT.AND P0, PT, R4.reuse, 0x10, PT ;  /* 0x000000100400780c */ /* 0x040fe20003f04270 */
[----:B------:R-:W-:Y:S01]  /*3b60*/  @P2 STG.E.U16 desc[UR36][R8.64+0x2], R27 ;  /* 0x0000021b08002986 */ /* 0x000fe2000c101524 */
[----:B------:R-:W-:Y:S01]  /*3b70*/  ISETP.GT.AND P2, PT, R4, 0x9, PT ;  /* 0x000000090400780c */ /* 0x000fe20003f44270 */
[-C--:B------:R-:W-:Y:S01]  /*3b80*/  FMUL R38, R38, R23.reuse ;  /* 0x0000001726267220 */ /* 0x080fe20000400000 */
[----:B------:R-:W-:Y:S01]  /*3b90*/  F2FP.F16.F32.PACK_AB R30, RZ, R30 ;  /* 0x0000001eff1e723e */ /* 0x000fe200000000ff */
[-C--:B------:R-:W-:Y:S01]  /*3ba0*/  FMUL R39, R39, R23.reuse ;  /* 0x0000001727277220 */ /* 0x080fe20000400000 */
[C---:B------:R-:W-:Y:S01]  /*3bb0*/  ISETP.GT.AND P3, PT, R3.reuse, RZ, P2 ;  /* 0x000000ff0300720c */ /* 0x040fe20001764270 */
[----:B------:R-:W-:Y:S01]  /*3bc0*/  @P4 STG.E.U16 desc[UR36][R6.64+0x10], R28 ;  /* 0x0000101c06004986 */ /* 0x000fe2000c101524 */
[----:B------:R-:W-:Y:S01]  /*3bd0*/  ISETP.GT.AND P2, PT, R3, 0x8, P2 ;  /* 0x000000080300780c */ /* 0x000fe20001744270 */
[----:B------:R-:W-:Y:S01]  /*3be0*/  FMUL R40, R40, R23 ;  /* 0x0000001728287220 */ /* 0x000fe20000400000 */
[----:B------:R-:W-:Y:S01]  /*3bf0*/  F2FP.F16.F32.PACK_AB R31, RZ, R31 ;  /* 0x0000001fff1f723e */ /* 0x000fe200000000ff */
[-C--:B------:R-:W-:Y:S01]  /*3c00*/  FMUL R41, R41, R23.reuse ;  /* 0x0000001729297220 */ /* 0x080fe20000400000 */
[----:B------:R-:W-:Y:S01]  /*3c10*/  ISETP.GT.AND P4, PT, R3, RZ, P0 ;  /* 0x000000ff0300720c */ /* 0x000fe20000784270 */
[-C--:B------:R-:W-:Y:S01]  /*3c20*/  FMUL R42, R42, R23.reuse ;  /* 0x000000172a2a7220 */ /* 0x080fe20000400000 */
[----:B------:R-:W-:Y:S01]  /*3c30*/  F2FP.F16.F32.PACK_AB R32, RZ, R32 ;  /* 0x00000020ff20723e */ /* 0x000fe200000000ff */
[----:B------:R-:W-:Y:S01]  /*3c40*/  FMUL R43, R43, R23 ;  /* 0x000000172b2b7220 */ /* 0x000fe20000400000 */
[----:B------:R-:W-:Y:S01]  /*3c50*/  F2FP.F16.F32.PACK_AB R33, RZ, R33 ;  /* 0x00000021ff21723e */ /* 0x000fe200000000ff */
[-C--:B------:R-:W-:Y:S01]  /*3c60*/  FMUL R44, R44, R23.reuse ;  /* 0x000000172c2c7220 */ /* 0x080fe20000400000 */
[----:B------:R-:W-:Y:S01]  /*3c70*/  F2FP.F16.F32.PACK_AB R34, RZ, R34 ;  /* 0x00000022ff22723e */ /* 0x000fe200000000ff */
[----:B------:R-:W-:Y:S01]  /*3c80*/  @P3 STG.E.U16 desc[UR36][R6.64+0x12], R29 ;  /* 0x0000121d06003986 */ /* 0x000fe2000c101524 */
[----:B------:R-:W-:Y:S01]  /*3c90*/  ISETP.GT.AND P3, PT, R4, 0x11, PT ;  /* 0x000000110400780c */ /* 0x000fe20003f64270 */
[----:B------:R-:W-:Y:S01]  /*3ca0*/  FMUL R45, R45, R23 ;  /* 0x000000172d2d7220 */ /* 0x000fe20000400000 */
[----:B------:R-:W-:Y:S01]  /*3cb0*/  F2FP.F16.F32.PACK_AB R35, RZ, R35 ;  /* 0x00000023ff23723e */ /* 0x000fe200000000ff */
[----:B------:R-:W-:Y:S01]  /*3cc0*/  @P1 STG.E.U16 desc[UR36][R8.64+0x10], R30 ;  /* 0x0000101e08001986 */ /* 0x000fe2000c101524 */
[C---:B------:R-:W-:Y:S01]  /*3cd0*/  ISETP.GT.AND P1, PT, R3.reuse, 0x8, P0 ;  /* 0x000000080300780c */ /* 0x040fe20000724270 */
[-C--:B------:R-:W-:Y:S01]  /*3ce0*/  FMUL R46, R46, R23.reuse ;  /* 0x000000172e2e7220 */ /* 0x080fe20000400000 */
[----:B------:R-:W-:Y:S01]  /*3cf0*/  ISETP.GT.AND P0, PT, R4, 0x18, PT ;  /* 0x000000180400780c */ /* 0x000fe20003f04270 */
[----:B------:R-:W-:Y:S01]  /*3d00*/  @P2 STG.E.U16 desc[UR36][R8.64+0x12], R31 ;  /* 0x0000121f08002986 */ /* 0x000fe2000c101524 */
[----:B------:R-:W-:Y:S01]  /*3d10*/  ISETP.GT.AND P2, PT, R3, RZ, P3 ;  /* 0x000000ff0300720c */ /* 0x000fe20001f44270 */
[-C--:B------:R-:W-:Y:S01]  /*3d20*/  FMUL R47, R47, R23.reuse ;  /* 0x000000172f2f7220 */ /* 0x080fe20000400000 */
[C---:B------:R-:W-:Y:S01]  /*3d30*/  ISETP.GT.AND P3, PT, R3.reuse, 0x8, P3 ;  /* 0x000000080300780c */ /* 0x040fe20001f64270 */
[----:B------:R-:W-:Y:S01]  /*3d40*/  @P4 STG.E.U16 desc[UR36][R6.64+0x20], R32 ;  /* 0x0000202006004986 */ /* 0x000fe2000c101524 */
[----:B------:R-:W-:Y:S01]  /*3d50*/  ISETP.GT.AND P4, PT, R3, RZ, P0 ;  /* 0x000000ff0300720c */ /* 0x000fe20000784270 */
[-C--:B------:R-:W-:Y:S01]  /*3d60*/  FMUL R48, R48, R23.reuse ;  /* 0x0000001730307220 */ /* 0x080fe20000400000 */
[----:B------:R-:W-:Y:S01]  /*3d70*/  F2FP.F16.F32.PACK_AB R36, RZ, R36 ;  /* 0x00000024ff24723e */ /* 0x000fe200000000ff */
[----:B------:R-:W-:Y:S01]  /*3d80*/  FMUL R49, R49, R23 ;  /* 0x0000001731317220 */ /* 0x000fe20000400000 */
[----:B------:R-:W-:Y:S01]  /*3d90*/  F2FP.F16.F32.PACK_AB R37, RZ, R37 ;  /* 0x00000025ff25723e */ /* 0x000fe200000000ff */
[-C--:B------:R-:W-:Y:S01]  /*3da0*/  FMUL R50, R50, R23.reuse ;  /* 0x0000001732327220 */ /* 0x080fe20000400000 */
[----:B------:R-:W-:Y:S01]  /*3db0*/  F2FP.F16.F32.PACK_AB R38, RZ, R38 ;  /* 0x00000026ff26723e */ /* 0x000fe200000000ff */
[----:B------:R-:W-:Y:S01]  /*3dc0*/  FMUL R51, R51, R23 ;  /* 0x0000001733337220 */ /* 0x000fe20000400000 */
[----:B------:R-:W-:Y:S01]  /*3dd0*/  F2FP.F16.F32.PACK_AB R39, RZ, R39 ;  /* 0x00000027ff27723e */ /* 0x000fe200000000ff */
[----:B------:R-:W-:Y:S01]  /*3de0*/  @P2 STG.E.U16 desc[UR36][R6.64+0x22], R33 ;  /* 0x0000222106002986 */ /* 0x000fe2000c101524 */
[----:B------:R-:W-:Y:S01]  /*3df0*/  F2FP.F16.F32.PACK_AB R40, RZ, R40 ;  /* 0x00000028ff28723e */ /* 0x000fe200000000ff */
        /* <DEDUP_REMOVED lines=10> */
[----:B------:R-:W-:Y:S01]  /*3ea0*/  @P4 STG.E.U16 desc[UR36][R6.64+0x30], R36 ;  /* 0x0000302406004986 */ /* 0x000fe2000c101524 */
[----:B------:R-:W-:Y:S01]  /*3eb0*/  ISETP.GT.AND P2, PT, R3, RZ, P3 ;  /* 0x000000ff0300720c */ /* 0x000fe20001f44270 */
[----:B------:R-:W-:Y:S01]  /*3ec0*/  FMUL R55, R55, R23 ;  /* 0x0000001737377220 */ /* 0x000fe20000400000 */
[----:B------:R-:W-:-:S02]  /*3ed0*/  ISETP.GT.AND P4, PT, R3, 0x8, P3 ;  /* 0x000000080300780c */ /* 0x000fc40001f84270 */
[C---:B------:R-:W-:Y:S02]  /*3ee0*/  ISETP.GT.AND P3, PT, R3.reuse, RZ, P0 ;  /* 0x000000ff0300720c */ /* 0x040fe40000764270 */
[----:B------:R-:W-:Y:S02]  /*3ef0*/  ISETP.GT.AND P0, PT, R3, 0x8, P0 ;  /* 0x000000080300780c */ /* 0x000fe40000704270 */
[----:B------:R-:W-:Y:S02]  /*3f00*/  F2FP.F16.F32.PACK_AB R43, RZ, R43 ;  /* 0x0000002bff2b723e */ /* 0x000fe400000000ff */
[----:B------:R-:W-:Y:S02]  /*3f10*/  F2FP.F16.F32.PACK_AB R44, RZ, R44 ;  /* 0x0000002cff2c723e */ /* 0x000fe400000000ff */
[----:B------:R-:W-:Y:S01]  /*3f20*/  F2FP.F16.F32.PACK_AB R45, RZ, R45 ;  /* 0x0000002dff2d723e */ /* 0x000fe200000000ff */
[----:B------:R-:W-:Y:S01]  /*3f30*/  @P2 STG.E.U16 desc[UR36][R6.64+0x32], R37 ;  /* 0x0000322506002986 */ /* 0x000fe2000c101524 */
[----:B------:R-:W-:-:S02]  /*3f40*/  F2FP.F16.F32.PACK_AB R46, RZ, R46 ;  /* 0x0000002eff2e723e */ /* 0x000fc400000000ff */
[----:B------:R-:W-:Y:S01]  /*3f50*/  F2FP.F16.F32.PACK_AB R47, RZ, R47 ;  /* 0x0000002fff2f723e */ /* 0x000fe200000000ff */
[----:B------:R-:W-:Y:S01]  /*3f60*/  @P1 STG.E.U16 desc[UR36][R8.64+0x30], R38 ;  /* 0x0000302608001986 */ /* 0x000fe2000c101524 */
[C---:B------:R-:W-:Y:S02]  /*3f70*/  ISETP.GT.AND P1, PT, R4.reuse, 0x28, PT ;  /* 0x000000280400780c */ /* 0x040fe40003f24270 */
[----:B------:R-:W-:Y:S01]  /*3f80*/  F2FP.F16.F32.PACK_AB R48, RZ, R48 ;  /* 0x00000030ff30723e */ /* 0x000fe200000000ff */
[----:B------:R-:W-:Y:S01]  /*3f90*/  @P4 STG.E.U16 desc[UR36][R8.64+0x32], R39 ;  /* 0x0000322708004986 */ /* 0x000fe2000c101524 */
[----:B------:R-:W-:Y:S02]  /*3fa0*/  ISETP.GT.AND P4, PT, R4, 0x21, PT ;  /* 0x000000210400780c */ /* 0x000fe40003f84270 */
[----:B------:R-:W-:Y:S01]  /*3fb0*/  F2FP.F16.F32.PACK_AB R49, RZ, R49 ;  /* 0x00000031ff31723e */ /* 0x000fe200000000ff */
[----:B------:R-:W-:Y:S01]  /*3fc0*/  @P3 STG.E.U16 desc[UR36][R6.64+0x40], R40 ;  /* 0x0000402806003986 */ /* 0x000fe2000c101524 */
[----:B------:R-:W-:-:S02]  /*3fd0*/  ISETP.GT.AND P2, PT, R3, RZ, P4 ;  /* 0x000000ff0300720c */ /* 0x000fc40002744270 */
[C---:B------:R-:W-:Y:S02]  /*3fe0*/  ISETP.GT.AND P4, PT, R3.reuse, 0x8, P4 ;  /* 0x000000080300780c */ /* 0x040fe40002784270 */
        /* <DEDUP_REMOVED lines=12> */
[C---:B------:R-:W-:Y:S02]  /*40b0*/  ISETP.GT.AND P2, PT, R3.reuse, RZ, P0 ;  /* 0x000000ff0300720c */ /* 0x040fe40000744270 */
[----:B------:R-:W-:Y:S01]  /*40c0*/  ISETP.GT.AND P0, PT, R3, 0x8, P0 ;  /* 0x000000080300780c */ /* 0x000fe20000704270 */
[----:B------:R-:W-:Y:S01]  /*40d0*/  @P3 STG.E.U16 desc[UR36][R6.64+0x50], R44 ;  /* 0x0000502c06003986 */ /* 0x000fe2000c101524 */
[----:B------:R-:W-:-:S04]  /*40e0*/  ISETP.GT.AND P3, PT, R4, 0x30, PT ;  /* 0x000000300400780c */ /* 0x000fc80003f64270 */
[C---:B------:R-:W-:Y:S02]  /*40f0*/  ISETP.GT.AND P4, PT, R3.reuse, RZ, P3 ;  /* 0x000000ff0300720c */ /* 0x040fe40001f84270 */
[----:B------:R-:W-:-:S03]  /*4100*/  ISETP.GT.AND P3, PT, R3, 0x8, P3 ;  /* 0x000000080300780c */ /* 0x000fc60001f64270 */
[----:B------:R-:W-:Y:S01]  /*4110*/  @P2 STG.E.U16 desc[UR36][R6.64+0x52], R45 ;  /* 0x0000522d06002986 */ /* 0x000fe2000c101524 */
[----:B------:R-:W-:-:S03]  /*4120*/  ISETP.GT.AND P2, PT, R4, 0x39, PT ;  /* 0x000000390400780c */ /* 0x000fc60003f44270 */
[----:B------:R-:W-:Y:S01]  /*4130*/  @P1 STG.E.U16 desc[UR36][R8.64+0x50], R46 ;  /* 0x0000502e08001986 */ /* 0x000fe2000c101524 */
[----:B------:R-:W-:-:S03]  /*4140*/  ISETP.GT.AND P1, PT, R4, 0x38, PT ;  /* 0x000000380400780c */ /* 0x000fc60003f24270 */
[----:B------:R-:W-:Y:S01]  /*4150*/  @P0 STG.E.U16 desc[UR36][R8.64+0x52], R47 ;  /* 0x0000522f08000986 */ /* 0x000fe2000c101524 */
[----:B------:R-:W-:-:S03]  /*4160*/  ISETP.GT.AND P0, PT, R4, 0x31, PT ;  /* 0x000000310400780c */ /* 0x000fc60003f04270 */
[----:B------:R-:W-:Y:S01]  /*4170*/  @P4 STG.E.U16 desc[UR36][R6.64+0x60], R48 ;  /* 0x0000603006004986 */ /* 0x000fe2000c101524 */
[C---:B------:R-:W-:Y:S02]  /*4180*/  ISETP.GT.AND P4, PT, R3.reuse, RZ, P0 ;  /* 0x000000ff0300720c */ /* 0x040fe40000784270 */
[----:B------:R-:W-:-:S11]  /*4190*/  ISETP.GT.AND P0, PT, R3, 0x8, P0 ;  /* 0x000000080300780c */ /* 0x000fd60000704270 */
[----:B------:R-:W-:Y:S02]  /*41a0*/  @P4 IMAD.MOV.U32 R4, RZ, RZ, R6 ;  /* 0x000000ffff044224 */ /* 0x000fe400078e0006 */
[----:B------:R-:W-:-:S05]  /*41b0*/  @P4 IMAD.MOV.U32 R5, RZ, RZ, R7 ;  /* 0x000000ffff054224 */ /* 0x000fca00078e0007 */
[----:B------:R0:W-:Y:S01]  /*41c0*/  @P4 STG.E.U16 desc[UR36][R4.64+0x62], R49 ;  /* 0x0000623104004986 */ /* 0x0001e2000c101524 */
[C---:B------:R-:W-:Y:S02]  /*41d0*/  ISETP.GT.AND P4, PT, R3.reuse, RZ, P2 ;  /* 0x000000ff0300720c */ /* 0x040fe40001784270 */
[----:B------:R-:W-:Y:S01]  /*41e0*/  ISETP.GT.AND P2, PT, R3, 0x8, P2 ;  /* 0x000000080300780c */ /* 0x000fe20001744270 */
[----:B0-----:R-:W-:Y:S02]  /*41f0*/  @P3 IMAD.MOV.U32 R4, RZ, RZ, R8 ;  /* 0x000000ffff043224 */ /* 0x001fe400078e0008 */
[----:B------:R-:W-:-:S05]  /*4200*/  @P3 IMAD.MOV.U32 R5, RZ, RZ, R9 ;  /* 0x000000ffff053224 */ /* 0x000fca00078e0009 */
[----:B------:R0:W-:Y:S01]  /*4210*/  @P3 STG.E.U16 desc[UR36][R4.64+0x60], R50 ;  /* 0x0000603204003986 */ /* 0x0001e2000c101524 */
[C---:B------:R-:W-:Y:S02]  /*4220*/  ISETP.GT.AND P3, PT, R3.reuse, RZ, P1 ;  /* 0x000000ff0300720c */ /* 0x040fe40000f64270 */
[----:B------:R-:W-:Y:S01]  /*4230*/  ISETP.GT.AND P1, PT, R3, 0x8, P1 ;  /* 0x000000080300780c */ /* 0x000fe20000f24270 */
[----:B0-----:R-:W-:Y:S02]  /*4240*/  @P0 IMAD.MOV.U32 R4, RZ, RZ, R8 ;  /* 0x000000ffff040224 */ /* 0x001fe400078e0008 */
[----:B------:R-:W-:-:S05]  /*4250*/  @P0 IMAD.MOV.U32 R5, RZ, RZ, R9 ;  /* 0x000000ffff050224 */ /* 0x000fca00078e0009 */
[----:B------:R0:W-:Y:S03]  /*4260*/  @P0 STG.E.U16 desc[UR36][R4.64+0x62], R51 ;  /* 0x0000623304000986 */ /* 0x0001e6000c101524 */
[----:B0-----:R-:W-:Y:S02]  /*4270*/  @P3 IMAD.MOV.U32 R4, RZ, RZ, R6 ;  /* 0x000000ffff043224 */ /* 0x001fe400078e0006 */
[----:B------:R-:W-:-:S05]  /*4280*/  @P3 IMAD.MOV.U32 R5, RZ, RZ, R7 ;  /* 0x000000ffff053224 */ /* 0x000fca00078e0007 */
[----:B------:R0:W-:Y:S04]  /*4290*/  @P3 STG.E.U16 desc[UR36][R4.64+0x70], R52 ;  /* 0x0000703404003986 */ /* 0x0001e8000c101524 */
[----:B------:R1:W-:Y:S01]  /*42a0*/  @P4 STG.E.U16 desc[UR36][R6.64+0x72], R53 ;  /* 0x0000723506004986 */ /* 0x0003e2000c101524 */
[----:B0-----:R-:W-:Y:S02]  /*42b0*/  @P1 IMAD.MOV.U32 R4, RZ, RZ, R8 ;  /* 0x000000ffff041224 */ /* 0x001fe400078e0008 */
[----:B------:R-:W-:-:S05]  /*42c0*/  @P1 IMAD.MOV.U32 R5, RZ, RZ, R9 ;  /* 0x000000ffff051224 */ /* 0x000fca00078e0009 */
[----:B------:R1:W-:Y:S04]  /*42d0*/  @P1 STG.E.U16 desc[UR36][R4.64+0x70], R54 ;  /* 0x0000703604001986 */ /* 0x0003e8000c101524 */
[----:B------:R1:W-:Y:S02]  /*42e0*/  @P2 STG.E.U16 desc[UR36][R8.64+0x72], R55 ;  /* 0x0000723708002986 */ /* 0x0003e4000c101524 */
.L_x_97:
[----:B------:R-:W-:Y:S05]  /*42f0*/  BSYNC B0 ;  /* 0x0000000000007941 */ /* 0x000fea0003800000 */
.L_x_35:
[----:B------:R-:W-:Y:S01]  /*4300*/  ULDC UR4, c[0x0][0xc] ;  /* 0x0000030000047ab9 */ /* 0x000fe20000000800 */
[----:B------:R-:W-:Y:S01]  /*4310*/  ULDC UR5, c[0x0][0x10] ;  /* 0x0000040000057ab9 */ /* 0x000fe20000000800 */
[----:B------:R-:W0:Y:S01]  /*4320*/  LDC R3, c[0x0][0x14] ;  /* 0x00000500ff037b82 */ /* 0x000e220000000800 */
[----:B------:R-:W-:Y:S01]  /*4330*/  UIMAD.WIDE.U32 UR4, UR4, UR5, URZ ;  /* 0x00000005040472a5 */ /* 0x000fe2000f8e003f */
[----:B------:R-:W-:Y:S02]  /*4340*/  IMAD.MOV.U32 R61, RZ, RZ, -0x1 ;  /* 0xffffffffff3d7424 */ /* 0x000fe400078e00ff */
[----:B------:R-:W-:-:S03]  /*4350*/  IMAD.MOV.U32 R57, RZ, RZ, -0x1 ;  /* 0xffffffffff397424 */ /* 0x000fc600078e00ff */
[----:B0-----:R-:W-:-:S04]  /*4360*/  IMAD.WIDE.U32 R16, R3, UR4, R16 ;  /* 0x0000000403107c25 */ /* 0x001fc8000f8e0010 */
[----:B------:R-:W-:Y:S01]  /*4370*/  IMAD R3, R3, UR5, RZ ;  /* 0x0000000503037c24 */ /* 0x000fe2000f8e02ff */
[----:B------:R-:W-:Y:S02]  /*4380*/  ULDC.64 UR4, c[0x0][0x650] ;  /* 0x0001940000047ab9 */ /* 0x000fe40000000a00 */
[----:B------:R-:W-:Y:S01]  /*4390*/  ISETP.GE.U32.AND P0, PT, R16, UR4, PT ;  /* 0x0000000410007c0c */ /* 0x000fe2000bf06070 */
[--C-:B------:R-:W-:Y:S01]  /*43a0*/  IMAD.IADD R17, R17, 0x1, R3.reuse ;  /* 0x0000000111117824 */ /* 0x100fe200078e0203 */
[----:B------:R-:W-:-:S04]  /*43b0*/  PRMT R3, RZ, 0x7610, R3 ;  /* 0x00007610ff037816 */ /* 0x000fc80000000003 */
[----:B------:R-:W-:-:S13]  /*43c0*/  ISETP.GE.U32.AND.EX P0, PT, R17, UR5, PT, P0 ;  /* 0x0000000511007c0c */ /* 0x000fda000bf06100 */
[----:B------:R-:W-:Y:S05]  /*43d0*/  @P0 BRA `(.L_x_98) ;  /* 0x0000000400640947 */ /* 0x000fea0003800000 */
[----:B---3--:R-:W0:Y:S01]  /*43e0*/  S2R R12, SR_CTAID.X ;  /* 0x00000000000c7919 */ /* 0x008e220000002500 */
[----:B-12-4-:R-:W1:Y:S01]  /*43f0*/  LDC.64 R10, c[0x0][0x628] ;  /* 0x00018a00ff0a7b82 */ /* 0x016e620000000a00 */
[----:B------:R-:W-:Y:S01]  /*4400*/  ULDC UR4, c[0x0][0x150] ;  /* 0x0000540000047ab9 */ /* 0x000fe20000000800 */
[----:B------:R-:W-:Y:S01]  /*4410*/  IMAD.MOV.U32 R8, RZ, RZ, R16 ;  /* 0x000000ffff087224 */ /* 0x000fe200078e0010 */
[----:B-----5:R-:W2:Y:S01]  /*4420*/  S2R R24, SR_CTAID.Y ;  /* 0x0000000000187919 */ /* 0x020ea20000002600 */
[----:B------:R-:W-:-:S04]  /*4430*/  IMAD.MOV.U32 R9, RZ, RZ, R17 ;  /* 0x000000ffff097224 */ /* 0x000fc800078e0011 */
[----:B------:R-:W3:Y:S08]  /*4440*/  LDC R21, c[0x0][0x144] ;  /* 0x00005100ff157b82 */ /* 0x000ef00000000800 */
[----:B------:R-:W4:Y:S08]  /*4450*/  LDC R0, c[0x0][0x630] ;  /* 0x00018c00ff007b82 */ /* 0x000f300000000800 */
[----:B------:R-:W2:Y:S01]  /*4460*/  LDC.64 R14, c[0x0][0x620] ;  /* 0x00018800ff0e7b82 */ /* 0x000ea20000000a00 */
[----:B-1----:R-:W-:-:S04]  /*4470*/  ISETP.NE.U32.AND P0, PT, R10, RZ, PT ;  /* 0x000000ff0a00720c */ /* 0x002fc80003f05070 */
[----:B------:R-:W-:Y:S02]  /*4480*/  ISETP.NE.AND.EX P0, PT, R11, RZ, PT, P0 ;  /* 0x000000ff0b00720c */ /* 0x000fe40003f05300 */
[----:B0-----:R-:W-:-:S05]  /*4490*/  I2FP.F32.U32 R3, R12 ;  /* 0x0000000c00037245 */ /* 0x001fca0000201000 */
[----:B------:R-:W-:-:S04]  /*44a0*/  FMUL R3, R3, UR4 ;  /* 0x0000000403037c20 */ /* 0x000fc80008400000 */
[----:B------:R0:W1:Y:S02]  /*44b0*/  F2I.U32.TRUNC.NTZ R20, R3 ;  /* 0x0000000300147305 */ /* 0x000064000020f000 */
[----:B---34-:R-:W-:Y:S05]  /*44c0*/  @!P0 BRA `(.L_x_99) ;  /* 0x0000000000288947 */ /* 0x018fea0003800000 */
[----:B0-----:R-:W0:Y:S02]  /*44d0*/  LDC R3, c[0x0][0x634] ;  /* 0x00018d00ff037b82 */ /* 0x001e240000000800 */
        /* <DEDUP_REMOVED lines=9> */
.L_x_99:
[----:B------:R-:W3:Y:S01]  /*4570*/  LDC.64 R28, c[0x0][0x640] ;  /* 0x00019000ff1c7b82 */ /* 0x000ee20000000a00 */
[-CC-:B------:R-:W-:Y:S01]  /*4580*/  SHF.R.U64 R57, R8, R0.reuse, R9.reuse ;  /* 0x0000000008397219 */ /* 0x180fe20000001209 */
[----:B-1----:R-:W-:Y:S01]  /*4590*/  IMAD.MOV R20, RZ, RZ, -R20 ;  /* 0x000000ffff147224 */ /* 0x002fe200078e0a14 */
[----:B------:R-:W-:Y:S01]  /*45a0*/  SHF.R.U32.HI R0, RZ, R0, R9 ;  /* 0x00000000ff007219 */ /* 0x000fe20000011609 */
[----:B------:R-:W-:Y:S01]  /*45b0*/  ULDC UR4, c[0x0][0x154] ;  /* 0x0000550000047ab9 */ /* 0x000fe20000000800 */
[----:B0-----:R-:W-:Y:S01]  /*45c0*/  IADD3 R3, P0, RZ, -R57, RZ ;  /* 0x80000039ff037210 */ /* 0x001fe20007f1e0ff */
[----:B------:R-:W-:Y:S02]  /*45d0*/  IMAD R21, R21, R20, R12 ;  /* 0x0000001415157224 */ /* 0x000fe400078e020c */
[----:B------:R-:W0:Y:S01]  /*45e0*/  LDC R6, c[0x0][0x618] ;  /* 0x00018600ff067b82 */ /* 0x000e220000000800 */
[----:B------:R-:W-:Y:S02]  /*45f0*/  IMAD.MOV.U32 R7, RZ, RZ, 0x1 ;  /* 0x00000001ff077424 */ /* 0x000fe400078e00ff */
[----:B------:R-:W-:-:S04]  /*4600*/  IMAD.X R5, RZ, RZ, ~R0, P0 ;  /* 0x000000ffff057224 */ /* 0x000fc800000e0e00 */
[-C--:B--2---:R-:W-:Y:S01]  /*4610*/  IMAD R0, R5, R14.reuse, RZ ;  /* 0x0000000e05007224 */ /* 0x084fe200078e02ff */
[----:B------:R-:W1:Y:S01]  /*4620*/  LDC R8, c[0x0][0x608] ;  /* 0x00018200ff087b82 */ /* 0x000e620000000800 */
[----:B------:R-:W-:-:S04]  /*4630*/  IMAD.WIDE.U32 R4, R3, R14, R16 ;  /* 0x0000000e03047225 */ /* 0x000fc800078e0010 */
[----:B------:R-:W-:Y:S01]  /*4640*/  IMAD R3, R3, R15, R0 ;  /* 0x0000000f03037224 */ /* 0x000fe200078e0200 */
[----:B------:R-:W-:Y:S02]  /*4650*/  I2FP.F32.U32 R0, R24 ;  /* 0x0000001800007245 */ /* 0x000fe40000201000 */
[----:B------:R-:W2:Y:S01]  /*4660*/  LDC R26, c[0x0][0x658] ;  /* 0x00019600ff1a7b82 */ /* 0x000ea20000000800 */
[----:B------:R-:W-:Y:S01]  /*4670*/  IMAD.IADD R3, R5, 0x1, R3 ;  /* 0x0000000105037824 */ /* 0x000fe200078e0203 */
[----:B---3--:R-:W-:Y:S01]  /*4680*/  ISETP.NE.U32.AND P0, PT, R28, RZ, PT ;  /* 0x000000ff1c00720c */ /* 0x008fe20003f05070 */
[----:B------:R-:W-:Y:S01]  /*4690*/  FMUL R0, R0, UR4 ;  /* 0x0000000400007c20 */ /* 0x000fe20008400000 */
[----:B------:R-:W-:Y:S02]  /*46a0*/  IMAD.MOV.U32 R5, RZ, RZ, -0x1 ;  /* 0xffffffffff057424 */ /* 0x000fe400078e00ff */
[----:B------:R-:W-:Y:S01]  /*46b0*/  ISETP.NE.AND.EX P0, PT, R29, RZ, PT, P0 ;  /* 0x000000ff1d00720c */ /* 0x000fe20003f05300 */
[----:B------:R3:W4:Y:S01]  /*46c0*/  F2I.U32.TRUNC.NTZ R13, R0 ;  /* 0x00000000000d7305 */ /* 0x000722000020f000 */
[----:B------:R-:W3:Y:S01]  /*46d0*/  LDC R15, c[0x0][0x148] ;  /* 0x00005200ff0f7b82 */ /* 0x000ee20000000800 */
[----:B0-----:R-:W-:-:S02]  /*46e0*/  SHF.R.U64 R12, R4, R6, R3 ;  /* 0x00000006040c7219 */ /* 0x001fc40000001203 */
[----:B------:R-:W-:-:S05]  /*46f0*/  SHF.R.U32.HI R3, RZ, R6, R3 ;  /* 0x00000006ff037219 */ /* 0x000fca0000011603 */
[----:B------:R-:W0:Y:S01]  /*4700*/  LDC R20, c[0x0][0x600] ;  /* 0x00018000ff147b82 */ /* 0x000e220000000800 */
[-CC-:B-1----:R-:W-:Y:S02]  /*4710*/  SHF.R.U64 R10, R12, R8.reuse, R3.reuse ;  /* 0x000000080c0a7219 */ /* 0x182fe40000001203 */
[----:B------:R-:W-:-:S05]  /*4720*/  SHF.R.U32.HI R3, RZ, R8, R3 ;  /* 0x00000008ff037219 */ /* 0x000fca0000011603 */
[----:B------:R-:W1:Y:S01]  /*4730*/  LDC R27, c[0x0][0x648] ;  /* 0x00019200ff1b7b82 */ /* 0x000e620000000800 */
[-C--:B--2---:R-:W-:Y:S02]  /*4740*/  SHF.L.U32 R4, R5, R26.reuse, RZ ;  /* 0x0000001a05047219 */ /* 0x084fe400000006ff */
[-CC-:B------:R-:W-:Y:S02]  /*4750*/  SHF.R.U64 R14, R10, R26.reuse, R3.reuse ;  /* 0x0000001a0a0e7219 */ /* 0x180fe40000001203 */
[----:B------:R-:W-:Y:S02]  /*4760*/  SHF.R.U32.HI R5, RZ, R26, R3 ;  /* 0x0000001aff057219 */ /* 0x000fe40000011603 */
[----:B------:R-:W-:Y:S01]  /*4770*/  LOP3.LUT R25, RZ, R4, RZ, 0x33, !PT ;  /* 0x00000004ff197212 */ /* 0x000fe200078e33ff */
[----:B------:R-:W2:Y:S01]  /*4780*/  LDC R30, c[0x0][0x638] ;  /* 0x00018e00ff1e7b82 */ /* 0x000ea20000000800 */
[----:B------:R-:W-:Y:S01]  /*4790*/  SHF.L.U32 R26, R7, R26, RZ ;  /* 0x0000001a071a7219 */ /* 0x000fe200000006ff */
[----:B------:R-:W-:-:S06]  /*47a0*/  IMAD.MOV.U32 R4, RZ, RZ, R14 ;  /* 0x000000ffff047224 */ /* 0x000fcc00078e000e */
[----:B------:R-:W0:Y:S01]  /*47b0*/  LDC R31, c[0x0][0x610] ;  /* 0x00018400ff1f7b82 */ /* 0x000e220000000800 */
[----:B----4-:R-:W-:Y:S05]  /*47c0*/  @!P0 BRA `(.L_x_100) ;  /* 0x0000000000288947 */ /* 0x010fea0003800000 */
        /* <DEDUP_REMOVED lines=10> */
.L_x_100:
[----:B------:R-:W-:Y:S01]  /*4870*/  ISETP.NE.AND P0, PT, R2, 0x1, PT ;  /* 0x000000010200780c */ /* 0x000fe20003f05270 */
[----:B0-----:R-:W-:Y:S01]  /*4880*/  VIADD R7, R20, 0xffffffff ;  /* 0xffffffff14077836 */ /* 0x001fe20000000000 */
[----:B-1-3--:R-:W-:Y:S01]  /*4890*/  SHF.R.U64 R0, R4, R27, R5 ;  /* 0x0000001b04007219 */ /* 0x00afe20000001205 */
[----:B------:R-:W-:Y:S01]  /*48a0*/  IMAD.MOV R13, RZ, RZ, -R13 ;  /* 0x000000ffff0d7224 */ /* 0x000fe200078e0a0d */
[----:B------:R-:W-:Y:S01]  /*48b0*/  LOP3.LUT R5, R10, R25, RZ, 0xc0, !PT ;  /* 0x000000190a057212 */ /* 0x000fe200078ec0ff */
[----:B------:R-:W-:Y:S01]  /*48c0*/  IMAD.MOV.U32 R4, RZ, RZ, 0x1 ;  /* 0x00000001ff047424 */ /* 0x000fe200078e00ff */
[----:B------:R-:W-:Y:S01]  /*48d0*/  LOP3.LUT R12, R12, R7, RZ, 0xc0, !PT ;  /* 0x000000070c0c7212 */ /* 0x000fe200078ec0ff */
[----:B------:R-:W-:Y:S02]  /*48e0*/  IMAD.MOV R3, RZ, RZ, -R0 ;  /* 0x000000ffff037224 */ /* 0x000fe400078e0a00 */
[----:B------:R-:W-:Y:S02]  /*48f0*/  IMAD R0, R26, R0, R5 ;  /* 0x000000001a007224 */ /* 0x000fe400078e0205 */
[----:B--2---:R-:W-:-:S02]  /*4900*/  IMAD R3, R3, R30, R14 ;  /* 0x0000001e03037224 */ /* 0x004fc400078e020e */
[----:B------:R-:W-:Y:S02]  /*4910*/  @P0 IMAD R21, R15, R13, R24 ;  /* 0x0000000d0f150224 */ /* 0x000fe400078e0218 */
[----:B------:R-:W-:Y:S01]  /*4920*/  IMAD R5, R3, R20, R12 ;  /* 0x0000001403057224 */ /* 0x000fe200078e020c */
[----:B------:R-:W-:Y:S01]  /*4930*/  PRMT R3, R4, 0x7610, R3 ;  /* 0x0000761004037816 */ /* 0x000fe20000000003 */
[----:B------:R-:W-:-:S05]  /*4940*/  IMAD R0, R0, R31, R21 ;  /* 0x0000001f00007224 */ /* 0x000fca00078e0215 */
[----:B------:R-:W-:Y:S02]  /*4950*/  SEL R61, R5, R0, !P0 ;  /* 0x00000000053d7207 */ /* 0x000fe40004000000 */
[----:B------:R-:W-:-:S07]  /*4960*/  SEL R0, R0, R5, !P0 ;  /* 0x0000000500007207 */ /* 0x000fce0004000000 */
.L_x_98:
[----:B------:R-:W-:Y:S01]  /*4970*/  LOP3.LUT P0, RZ, R3, 0xff, RZ, 0xc0, !PT ;  /* 0x000000ff03ff7812 */ /* 0x000fe2000780c0ff */
[----:B------:R-:W-:-:S12]  /*4980*/  IMAD.MOV.U32 R60, RZ, RZ, R0 ;  /* 0x000000ffff3c7224 */ /* 0x000fd800078e0000 */
[----:B------:R-:W-:Y:S05]  /*4990*/  @P0 BRA `(.L_x_101) ;  /* 0xffffffc8002c0947 */ /* 0x000fea000383ffff */
[----:B------:R-:W-:Y:S05]  /*49a0*/  EXIT ;  /* 0x000000000000794d */ /* 0x000fea0003800000 */
.L_x_8:
[----:B0-----:R-:W-:Y:S01]  /*49b0*/  ULDC.64 UR4, c[0x0][0x650] ;  /* 0x0001940000047ab9 */ /* 0x001fe20000000a00 */
        /* <DEDUP_REMOVED lines=25> */
.L_x_103:
[----:B------:R-:W0:Y:S01]  /*4b50*/  LDC.64 R28, c[0x0][0x640] ;  /* 0x00019000ff1c7b82 */ /* 0x000e220000000a00 */
[-CC-:B------:R-:W-:Y:S01]  /*4b60*/  SHF.R.U64 R22, R12, R6.reuse, R13.reuse ;  /* 0x000000060c167219 */ /* 0x180fe2000000120d */
[----:B------:R-:W-:Y:S01]  /*4b70*/  IMAD.MOV.U32 R30, RZ, RZ, 0x1 ;  /* 0x00000001ff1e7424 */ /* 0x000fe200078e00ff */
[----:B------:R-:W-:Y:S02]  /*4b80*/  SHF.R.U32.HI R6, RZ, R6, R13 ;  /* 0x00000006ff067219 */ /* 0x000fe4000001160d */
        /* <DEDUP_REMOVED lines=8> */
[----:B------:R-:W-:Y:S01]  /*4c10*/  IMAD.IADD R9, R9, 0x1, R11 ;  /* 0x0000000109097824 */ /* 0x000fe200078e020b */
[----:B0-----:R-:W-:-:S04]  /*4c20*/  ISETP.NE.U32.AND P0, PT, R28, RZ, PT ;  /* 0x000000ff1c00720c */ /* 0x001fc80003f05070 */
[----:B------:R-:W-:Y:S02]  /*4c30*/  ISETP.NE.AND.EX P0, PT, R29, RZ, PT, P0 ;  /* 0x000000ff1d00720c */ /* 0x000fe40003f05300 */
[----:B------:R-:W0:Y:S01]  /*4c40*/  LDC R20, c[0x0][0x600] ;  /* 0x00018000ff147b82 */ /* 0x000e220000000800 */
[-CC-:B-1----:R-:W-:Y:S01]  /*4c50*/  SHF.R.U64 R14, R8, R10.reuse, R9.reuse ;  /* 0x0000000a080e7219 */ /* 0x182fe20000001209 */
[----:B------:R-:W-:Y:S01]  /*4c60*/  IMAD.MOV.U32 R8, RZ, RZ, -0x1 ;  /* 0xffffffffff087424 */ /* 0x000fe200078e00ff */
[----:B------:R-:W-:-:S05]  /*4c70*/  SHF.R.U32.HI R9, RZ, R10, R9 ;  /* 0x0000000aff097219 */ /* 0x000fca0000011609 */
[----:B------:R-:W1:Y:S01]  /*4c80*/  LDC R24, c[0x0][0x648] ;  /* 0x00019200ff187b82 */ /* 0x000e620000000800 */
[-CC-:B--2---:R-:W-:Y:S02]  /*4c90*/  SHF.R.U64 R23, R14, R12.reuse, R9.reuse ;  /* 0x0000000c0e177219 */ /* 0x184fe40000001209 */
[----:B------:R-:W-:-:S05]  /*4ca0*/  SHF.R.U32.HI R6, RZ, R12, R9 ;  /* 0x0000000cff067219 */ /* 0x000fca0000011609 */
[----:B------:R-:W2:Y:S01]  /*4cb0*/  LDC R26, c[0x0][0x638] ;  /* 0x00018e00ff1a7b82 */ /* 0x000ea20000000800 */
[-C--:B---3--:R-:W-:Y:S02]  /*4cc0*/  SHF.L.U32 R8, R8, R27.reuse, RZ ;  /* 0x0000001b08087219 */ /* 0x088fe400000006ff */
[-CC-:B------:R-:W-:Y:S02]  /*4cd0*/  SHF.R.U64 R25, R23, R27.reuse, R6.reuse ;  /* 0x0000001b17197219 */ /* 0x180fe40000001206 */
[----:B------:R-:W-:Y:S02]  /*4ce0*/  LOP3.LUT R32, RZ, R8, RZ, 0x33, !PT ;  /* 0x00000008ff207212 */ /* 0x000fe400078e33ff */
[----:B------:R-:W-:Y:S01]  /*4cf0*/  SHF.R.U32.HI R9, RZ, R27, R6 ;  /* 0x0000001bff097219 */ /* 0x000fe20000011606 */
[----:B------:R-:W3:Y:S01]  /*4d00*/  LDC R31, c[0x0][0x610] ;  /* 0x00018400ff1f7b82 */ /* 0x000ee20000000800 */
[----:B------:R-:W-:Y:S01]  /*4d10*/  IMAD.MOV.U32 R8, RZ, RZ, R25 ;  /* 0x000000ffff087224 */ /* 0x000fe200078e0019 */
[----:B------:R-:W-:Y:S06]  /*4d20*/  @!P0 BRA `(.L_x_104) ;  /* 0x0000000000288947 */ /* 0x000fec0003800000 */
        /* <DEDUP_REMOVED lines=10> */
.L_x_104:
[----:B------:R-:W-:Y:S02]  /*4dd0*/  ISETP.NE.AND P0, PT, R2, 0x1, PT ;  /* 0x000000010200780c */ /* 0x000fe40003f05270 */
[----:B-1----:R-:W-:Y:S01]  /*4de0*/  SHF.R.U64 R6, R8, R24, R9 ;  /* 0x0000001808067219 */ /* 0x002fe20000001209 */
[----:B0-----:R-:W-:Y:S01]  /*4df0*/  VIADD R9, R20, 0xffffffff ;  /* 0xffffffff14097836 */ /* 0x001fe20000000000 */
[----:B------:R-:W-:Y:S02]  /*4e00*/  SHF.L.U32 R30, R30, R27, RZ ;  /* 0x0000001b1e1e7219 */ /* 0x000fe400000006ff */
[----:B------:R-:W-:Y:S01]  /*4e10*/  LOP3.LUT R5, R23, R32, RZ, 0xc0, !PT ;  /* 0x0000002017057212 */ /* 0x000fe200078ec0ff */
[----:B------:R-:W-:-:S04]  /*4e20*/  IMAD.MOV R8, RZ, RZ, -R6 ;  /* 0x000000ffff087224 */ /* 0x000fc800078e0a06 */
[----:B------:R-:W-:Y:S01]  /*4e30*/  IMAD R6, R30, R6, R5 ;  /* 0x000000061e067224 */ /* 0x000fe200078e0205 */
[----:B------:R-:W-:Y:S01]  /*4e40*/  LOP3.LUT R5, R14, R9, RZ, 0xc0, !PT ;  /* 0x000000090e057212 */ /* 0x000fe200078ec0ff */
[----:B------:R-:W-:Y:S02]  /*4e50*/  @P0 IMAD R3, R7, R21, R4 ;  /* 0x0000001507030224 */ /* 0x000fe400078e0204 */
[----:B--2---:R-:W-:Y:S02]  /*4e60*/  IMAD R4, R8, R26, R25 ;  /* 0x0000001a08047224 */ /* 0x004fe400078e0219 */
[----:B---3--:R-:W-:Y:S02]  /*4e70*/  IMAD R3, R6, R31, R3 ;  /* 0x0000001f06037224 */ /* 0x008fe400078e0203 */
[----:B------:R-:W-:Y:S02]  /*4e80*/  IMAD R4, R4, R20, R5 ;  /* 0x0000001404047224 */ /* 0x000fe400078e0205 */
[----:B------:R-:W-:-:S02]  /*4e90*/  IMAD.MOV.U32 R8, RZ, RZ, 0x1 ;  /* 0x00000001ff087424 */ /* 0x000fc400078e00ff */
[----:B------:R-:W-:Y:S01]  /*4ea0*/  IMAD.MOV.U32 R6, RZ, RZ, R22 ;  /* 0x000000ffff067224 */ /* 0x000fe200078e0016 */
[----:B------:R-:W-:Y:S02]  /*4eb0*/  SEL R13, R4, R3, !P0 ;  /* 0x00000003040d7207 */ /* 0x000fe40004000000 */
[----:B------:R-:W-:-:S07]  /*4ec0*/  SEL R20, R3, R4, !P0 ;  /* 0x0000000403147207 */ /* 0x000fce0004000000 */
.L_x_102:
[----:B------:R-:W-:-:S08]  /*4ed0*/  NOP ;  /* 0x0000000000007918 */ /* 0x000fd00000000000 */
[----:B------:R-:W0:-:S00]  /*4ee0*/  USETMAXREG.DEALLOC.CTAPOOL 0x28 ;  /* 0x00000028000079c8 */ /* 0x000e0000080e0500 */
[----:B0-----:R-:W-:-:S13]  /*4ef0*/  ISETP.NE.AND P0, PT, R0, RZ, PT ;  /* 0x000000ff0000720c */ /* 0x001fda0003f05270 */
[----:B------:R-:W-:Y:S05]  /*4f00*/  @P0 EXIT ;  /* 0x000000000000094d */ /* 0x000fea0003800000 */
[----:B------:R-:W-:Y:S01]  /*4f10*/  LOP3.LUT P0, RZ, R8, 0xff, RZ, 0xc0, !PT ;  /* 0x000000ff08ff7812 */ /* 0x000fe2000780c0ff */
[----:B------:R-:W-:Y:S02]  /*4f20*/  IMAD.MOV.U32 R0, RZ, RZ, 0x1 ;  /* 0x00000001ff007424 */ /* 0x000fe400078e00ff */
[----:B------:R-:W-:-:S10]  /*4f30*/  IMAD.MOV.U32 R3, RZ, RZ, RZ ;  /* 0x000000ffff037224 */ /* 0x000fd400078e00ff */
[----:B------:R-:W-:Y:S05]  /*4f40*/  @!P0 BRA `(.L_x_105) ;  /* 0x0000000c00388947 */ /* 0x000fea0003800000 */
[----:B------:R-:W0:Y:S01]  /*4f50*/  LDC R0, c[0x0][0x28c] ;  /* 0x0000a300ff007b82 */ /* 0x000e220000000800 */
[----:B------:R-:W-:Y:S01]  /*4f60*/  ULDC UR5, c[0x0][0x658] ;  /* 0x0001960000057ab9 */ /* 0x000fe20000000800 */
[----:B------:R-:W-:Y:S01]  /*4f70*/  UMOV UR7, 0xffffffff ;  /* 0xffffffff00077882 */ /* 0x000fe20000000000 */
[----:B------:R-:W-:Y:S01]  /*4f80*/  ULDC UR6, c[0x0][0xc] ;  /* 0x0000030000067ab9 */ /* 0x000fe20000000800 */
[----:B------:R-:W-:Y:S01]  /*4f90*/  USHF.L.U32 UR8, UR7, UR5, URZ ;  /* 0x0000000507087299 */ /* 0x000fe2000800063f */
[----:B------:R-:W-:Y:S01]  /*4fa0*/  BSSY B0, `(.L_x_105) ;  /* 0x00000c8000007945 */ /* 0x000fe20003800000 */
[----:B------:R-:W-:Y:S01]  /*4fb0*/  UMOV UR9, 0x1 ;  /* 0x0000000100097882 */ /* 0x000fe20000000000 */
[----:B------:R-:W-:Y:S01]  /*4fc0*/  ULDC UR7, c[0x0][0x10] ;  /* 0x0000040000077ab9 */ /* 0x000fe20000000800 */
[----:B------:R-:W1:Y:S01]  /*4fd0*/  S2UR UR10, SR_CgaCtaId ;  /* 0x00000000000a79c3 */ /* 0x000e620000008800 */
[----:B------:R-:W-:Y:S01]  /*4fe0*/  UIMAD.WIDE.U32 UR6, UR6, UR7, URZ ;  /* 0x00000007060672a5 */ /* 0x000fe2000f8e003f */
[----:B------:R-:W-:Y:S01]  /*4ff0*/  IMAD.MOV.U32 R9, RZ, RZ, 0x1 ;  /* 0x00000001ff097424 */ /* 0x000fe200078e00ff */
[----:B------:R-:W-:Y:S01]  /*5000*/  USHF.L.U32 UR18, UR9, UR5, URZ ;  /* 0x0000000509127299 */ /* 0x000fe2000800063f */
[----:B------:R-:W-:Y:S01]  /*5010*/  LOP3.LUT R8, R19, 0x2, RZ, 0xfc, !PT ;  /* 0x0000000213087812 */ /* 0x000fe200078efcff */
[----:B------:R-:W-:Y:S01]  /*5020*/  ULDC UR4, c[0x0][0x600] ;  /* 0x0001800000047ab9 */ /* 0x000fe20000000800 */
[----:B------:R-:W-:Y:S01]  /*5030*/  ULDC UR5, c[0x0][0x14] ;  /* 0x0000050000057ab9 */ /* 0x000fe20000000800 */
[----:B------:R-:W-:-:S02]  /*5040*/  UIADD3 UR4, UR4, -0x1, URZ ;  /* 0xffffffff04047890 */ /* 0x000fc4000fffe03f */
[----:B------:R-:W-:Y:S02]  /*5050*/  UIMAD.WIDE.U32 UR20, UR6, UR5, URZ ;  /* 0x00000005061472a5 */ /* 0x000fe4000f8e003f */
[----:B------:R-:W-:Y:S02]  /*5060*/  UIMAD UR13, UR7, UR5, URZ ;  /* 0x00000005070d72a4 */ /* 0x000fe4000f8e023f */
[----:B------:R-:W-:Y:S02]  /*5070*/  ULOP3.LUT UR17, URZ, UR8, URZ, 0x33, !UPT ;  /* 0x000000083f117292 */ /* 0x000fe4000f8e333f */
[----:B------:R-:W-:Y:S01]  /*5080*/  UIADD3 UR13, UR21, UR13, URZ ;  /* 0x0000000d150d7290 */ /* 0x000fe2000fffe03f */
[----:B0-----:R-:W-:Y:S01]  /*5090*/  VIADD R0, R0, 0x3f ;  /* 0x0000003f00007836 */ /* 0x001fe20000000000 */
[----:B------:R-:W-:-:S04]  /*50a0*/  ULDC.64 UR22, c[0x0][0x198] ;  /* 0x0000660000167ab9 */ /* 0x000fc80000000a00 */
[----:B------:R-:W-:Y:S01]  /*50b0*/  SHF.R.S32.HI R3, RZ, 0x1f, R0 ;  /* 0x0000001fff037819 */ /* 0x000fe20000011400 */
[----:B-1----:R-:W-:-:S03]  /*50c0*/  IMAD.U32 R11, RZ, RZ, UR10 ;  /* 0x0000000aff0b7e24 */ /* 0x002fc6000f8e00ff */
[----:B------:R-:W-:Y:S01]  /*50d0*/  LEA.HI R3, R3, R0, RZ, 0x6 ;  /* 0x0000000003037211 */ /* 0x000fe200078f30ff */
[----:B------:R-:W-:-:S03]  /*50e0*/  IMAD.MOV.U32 R0, RZ, RZ, 0x1 ;  /* 0x00000001ff007424 */ /* 0x000fc600078e00ff */
[----:B------:R-:W-:Y:S01]  /*50f0*/  SHF.R.S32.HI R10, RZ, 0x6, R3 ;  /* 0x00000006ff0a7819 */ /* 0x000fe20000011403 */
[----:B------:R-:W-:-:S04]  /*5100*/  IMAD.MOV.U32 R3, RZ, RZ, RZ ;  /* 0x000000ffff037224 */ /* 0x000fc800078e00ff */
[----:B------:R-:W-:-:S07]  /*5110*/  VIADD R12, R10, 0x1 ;  /* 0x000000010a0c7836 */ /* 0x000fce0000000000 */
.L_x_116:
[----:B------:R-:W-:-:S03]  /*5120*/  UMOV UR5, 0xffffffff ;  /* 0xffffffff00057882 */ /* 0x000fc60000000000 */
[----:B------:R-:W-:Y:S05]  /*5130*/  BRA.DIV UR5, `(.L_x_106) ;  /* 0x0000001205587947 */ /* 0x000fea000b800000 */
[----:B------:R-:W-:-:S13]  /*5140*/  ELECT P6, URZ, PT ;  /* 0x00000000003f782f */ /* 0x000fda00038c0000 */
.L_x_132:
[----:B------:R-:W0:Y:S01]  /*5150*/  LDC R4, c[0x0][0x28c] ;  /* 0x0000a300ff047b82 */ /* 0x000e220000000800 */
[----:B------:R-:W-:Y:S01]  /*5160*/  BSSY B1, `(.L_x_107) ;  /* 0x0000039000017945 */ /* 0x000fe20003800000 */
[----:B0-----:R-:W-:-:S13]  /*5170*/  ISETP.LT.OR P6, PT, R4, 0x1, !P6 ;  /* 0x000000010400780c */ /* 0x001fda00077c1670 */
[----:B------:R-:W-:Y:S05]  /*5180*/  @P6 BRA `(.L_x_108) ;  /* 0x0000000000d86947 */ /* 0x000fea0003800000 */
[----:B------:R-:W-:Y:S02]  /*5190*/  IMAD R20, R20, 0x8, R11 ;  /* 0x0000000814147824 */ /* 0x000fe400078e020b */
[----:B------:R-:W-:Y:S02]  /*51a0*/  IMAD.SHL.U32 R15, R13, 0x40, RZ ;  /* 0x000000400d0f7824 */ /* 0x000fe400078e00ff */
[----:B------:R-:W-:Y:S02]  /*51b0*/  IMAD.MOV.U32 R21, RZ, RZ, RZ ;  /* 0x000000ffff157224 */ /* 0x000fe400078e00ff */
[----:B------:R-:W-:Y:S02]  /*51c0*/  IMAD.MOV.U32 R4, RZ, RZ, R12 ;  /* 0x000000ffff047224 */ /* 0x000fe400078e000c */
[----:B------:R-:W-:Y:S02]  /*51d0*/  IMAD.MOV.U32 R5, RZ, RZ, R0 ;  /* 0x000000ffff057224 */ /* 0x000fe400078e0000 */
[----:B------:R-:W-:-:S02]  /*51e0*/  IMAD.MOV.U32 R7, RZ, RZ, R3 ;  /* 0x000000ffff077224 */ /* 0x000fc400078e0003 */
[----:B------:R-:W-:-:S07]  /*51f0*/  IMAD.SHL.U32 R20, R20, 0x10, RZ ;  /* 0x0000001014147824 */ /* 0x000fce00078e00ff */
.L_x_111:
[----:B------:R-:W0:Y:S01]  /*5200*/  S2UR UR5, SR_CgaCtaId ;  /* 0x00000000000579c3 */ /* 0x000e220000008800 */
[----:B------:R-:W-:Y:S02]  /*5210*/  MOV R14, 0x400 ;  /* 0x00000400000e7802 */ /* 0x000fe40000000f00 */
[----:B------:R-:W-:Y:S02]  /*5220*/  SHF.L.U32 R13, R5, 0x1f, RZ ;  /* 0x0000001f050d7819 */ /* 0x000fe400000006ff */
[----:B------:R-:W-:Y:S01]  /*5230*/  LOP3.LUT P1, RZ, R18, 0x7f, RZ, 0xc0, !PT ;  /* 0x0000007f12ff7812 */ /* 0x000fe2000782c0ff */
[----:B0-----:R-:W-:-:S05]  /*5240*/  IMAD.U32 R11, RZ, RZ, UR5 ;  /* 0x00000005ff0b7e24 */ /* 0x001fca000f8e00ff */
[----:B------:R-:W-:-:S07]  /*5250*/  LEA R24, R11, R14, 0x18 ;  /* 0x0000000e0b187211 */ /* 0x000fce00078ec0ff */
[----:B------:R-:W0:Y:S01]  /*5260*/  @!P1 LDC R14, c[0x0][0x500] ;  /* 0x00014000ff0e9b82 */ /* 0x000e220000000800 */
[----:B------:R-:W-:-:S04]  /*5270*/  IMAD R22, R7, 0x8, R24 ;  /* 0x0000000807167824 */ /* 0x000fc800078e0218 */
[----:B------:R-:W1:Y:S02]  /*5280*/  SYNCS.PHASECHK.TRANS64.TRYWAIT P0, [R22+URZ+0x48], R13 ;  /* 0x0000480d160075a7 */ /* 0x000e64000800017f */
[----:B-1----:R-:W-:Y:S05]  /*5290*/  @!P0 BRA `(.L_x_109) ;  /* 0x0000001000208947 */ /* 0x002fea0003800000 */
.L_x_133:
[----:B-1----:R-:W-:Y:S01]  /*52a0*/  PRMT R13, R8, 0x9910, RZ ;  /* 0x00009910080d7816 */ /* 0x002fe200000000ff */
[----:B0-----:R0:W-:Y:S03]  /*52b0*/  @!P1 SYNCS.ARRIVE.TRANS64 RZ, [R22+URZ], R14 ;  /* 0x0000000e16ff99a7 */ /* 0x0011e6000800003f */
[----:B------:R-:W-:-:S13]  /*52c0*/  ISETP.NE.AND P0, PT, R13, 0x2, PT ;  /* 0x000000020d00780c */ /* 0x000fda0003f05270 */
[----:B0-----:R-:W-:Y:S05]  /*52d0*/  @P0 BRA `(.L_x_110) ;  /* 0x0000000000040947 */ /* 0x001fea0003800000 */
[----:B------:R-:W-:Y:S01]  /*52e0*/  BPT.TRAP 0x1 ;  /* 0x000000040000795c */ /* 0x000fe20000300000 */
.L_x_110:
[----:B------:R-:W-:Y:S01]  /*52f0*/  IMAD.SHL.U32 R14, R7, 0x2000, RZ ;  /* 0x00002000070e7824 */ /* 0x000fe200078e00ff */
[----:B------:R-:W-:Y:S01]  /*5300*/  R2UR UR9, R22 ;  /* 0x00000000160972ca */ /* 0x000fe200000e0000 */
[----:B------:R-:W-:Y:S01]  /*5310*/  VIADD R4, R4, 0xffffffff ;  /* 0xffffffff04047836 */ /* 0x000fe20000000000 */
[----:B------:R-:W-:Y:S01]  /*5320*/  R2UR UR11, R20 ;  /* 0x00000000140b72ca */ /* 0x000fe200000e0000 */
[--C-:B------:R-:W-:Y:S01]  /*5330*/  IMAD R13, R11, 0x400, R14.reuse ;  /* 0x000004000b0d7824 */ /* 0x100fe200078e020e */
[----:B------:R-:W-:Y:S01]  /*5340*/  IADD3 R14, R24, 0x24180, R14 ;  /* 0x00024180180e7810 */ /* 0x000fe20007ffe00e */
[----:B------:R-:W-:Y:S01]  /*5350*/  UIADD3 UR6, UP0, UR22, 0xf0, URZ ;  /* 0x000000f016067890 */ /* 0x000fe2000ff1e03f */
[----:B------:R-:W-:Y:S01]  /*5360*/  R2UR UR10, R21 ;  /* 0x00000000150a72ca */ /* 0x000fe200000e0000 */
[----:B------:R-:W-:Y:S01]  /*5370*/  IMAD R13, R13, 0x2, R24 ;  /* 0x000000020d0d7824 */ /* 0x000fe200078e0218 */
[----:B------:R-:W-:Y:S01]  /*5380*/  R2UR UR12, R6 ;  /* 0x00000000060c72ca */ /* 0x000fe200000e0000 */
[----:B------:R-:W-:Y:S01]  /*5390*/  UIADD3 UR24, UP1, UR22, 0x1f0, URZ ;  /* 0x000001f016187890 */ /* 0x000fe2000ff3e03f */
[----:B------:R-:W-:Y:S01]  /*53a0*/  R2UR UR16, R14 ;  /* 0x000000000e1072ca */ /* 0x000fe200000e0000 */
[----:B------:R-:W-:Y:S01]  /*53b0*/  UIADD3.X UR7, URZ, UR23, URZ, UP0, !UPT ;  /* 0x000000173f077290 */ /* 0x000fe200087fe43f */
[----:B------:R-:W-:Y:S01]  /*53c0*/  R2UR UR5, R13 ;  /* 0x000000000d0572ca */ /* 0x000fe200000e0000 */
[----:B------:R-:W-:Y:S01]  /*53d0*/  VIADD R7, R7, 0x1 ;  /* 0x0000000107077836 */ /* 0x000fe20000000000 */
[----:B------:R-:W-:Y:S01]  /*53e0*/  R2UR UR19, R15 ;  /* 0x000000000f1372ca */ /* 0x000fe200000e0000 */
[----:B------:R-:W-:Y:S01]  /*53f0*/  UIADD3.X UR25, URZ, UR23, URZ, UP1, !UPT ;  /* 0x000000173f197290 */ /* 0x000fe20008ffe43f */
[----:B------:R-:W-:Y:S01]  /*5400*/  ISETP.GT.AND P1, PT, R4, 0x1, PT ;  /* 0x000000010400780c */ /* 0x000fe20003f24270 */
[----:B------:R-:W-:Y:S01]  /*5410*/  UMOV UR14, 0x0 ;  /* 0x00000000000e7882 */ /* 0x000fe20000000000 */
[----:B------:R-:W-:Y:S01]  /*5420*/  UMOV UR15, 0x10000000 ;  /* 0x10000000000f7882 */ /* 0x000fe20000000000 */
[----:B------:R-:W-:Y:S01]  /*5430*/  ISETP.NE.AND P0, PT, R7, 0x9, PT ;  /* 0x000000090700780c */ /* 0x000fe20003f05270 */
[----:B------:R-:W-:-:S03]  /*5440*/  VIADD R21, R21, 0x40 ;  /* 0x0000004015157836 */ /* 0x000fc60000000000 */
[----:B------:R-:W-:Y:S02]  /*5450*/  SEL R14, RZ, 0x1, P0 ;  /* 0x00000001ff0e7807 */ /* 0x000fe40000000000 */
[----:B------:R-:W-:Y:S01]  /*5460*/  UIADD3 UR8, UR5, 0x180, URZ ;  /* 0x0000018005087890 */ /* 0x000fe2000fffe03f */
[----:B------:R-:W-:Y:S02]  /*5470*/  SEL R7, R7, RZ, P0 ;  /* 0x000000ff07077207 */ /* 0x000fe40000000000 */
[----:B------:R-:W-:Y:S01]  /*5480*/  UMOV UR5, 0xff0000 ;  /* 0x00ff000000057882 */ /* 0x000fe20000000000 */
[----:B------:R-:W-:-:S05]  /*5490*/  LOP3.LUT R5, R5, R14, RZ, 0x3c, !PT ;  /* 0x0000000e05057212 */ /* 0x000fca00078e3cff */
[----:B------:R0:W-:Y:S02]  /*54a0*/  UTMALDG.3D.MULTICAST [UR8], [UR6], UR5, desc[UR14] ;  /* 0x00000e08060073b4 */ /* 0x0001e40008011805 */
[----:B0-----:R-:W-:Y:S01]  /*54b0*/  UMOV UR8, UR16 ;  /* 0x0000001000087c82 */ /* 0x001fe20008000000 */
[----:B------:R-:W-:Y:S02]  /*54c0*/  UMOV UR11, UR19 ;  /* 0x00000013000b7c82 */ /* 0x000fe40008000000 */
[----:B------:R0:W-:Y:S02]  /*54d0*/  UTMALDG.3D [UR8], [UR24], desc[UR14] ;  /* 0x00000e08180075b4 */ /* 0x0001e40008011000 */
[----:B0-----:R-:W-:Y:S05]  /*54e0*/  @P1 BRA `(.L_x_111) ;  /* 0xfffffffc00441947 */ /* 0x001fea000383ffff */
.L_x_108:
[----:B------:R-:W-:Y:S05]  /*54f0*/  BSYNC B1 ;  /* 0x0000000000017941 */ /* 0x000fea0003800000 */
.L_x_107:
[----:B------:R-:W-:Y:S01]  /*5500*/  LOP3.LUT P1, RZ, R9, 0xff, RZ, 0xc0, !PT ;  /* 0x000000ff09ff7812 */ /* 0x000fe2000782c0ff */
[C---:B------:R-:W-:Y:S01]  /*5510*/  IMAD.IADD R6, R10.reuse, 0x1, R3 ;  /* 0x000000010a067824 */ /* 0x040fe200078e0203 */
[----:B------:R-:W-:Y:S01]  /*5520*/  ULDC.64 UR6, c[0x0][0x650] ;  /* 0x0001940000067ab9 */ /* 0x000fe20000000a00 */
[----:B------:R-:W-:Y:S01]  /*5530*/  ISETP.GE.U32.AND P2, PT, R10, 0x9, PT ;  /* 0x000000090a00780c */ /* 0x000fe20003f46070 */
[----:B------:R-:W-:Y:S01]  /*5540*/  BSSY B1, `(.L_x_112) ;  /* 0x000006b000017945 */ /* 0x000fe20003800000 */
[----:B------:R-:W-:Y:S01]  /*5550*/  IMAD.MOV.U32 R20, RZ, RZ, -0x1 ;  /* 0xffffffffff147424 */ /* 0x000fe200078e00ff */
[----:B------:R-:W-:Y:S01]  /*5560*/  ISETP.GT.U32.AND P0, PT, R6, 0x8, PT ;  /* 0x000000080600780c */ /* 0x000fe20003f04070 */
[----:B------:R-:W-:Y:S01]  /*5570*/  IMAD.MOV.U32 R13, RZ, RZ, -0x1 ;  /* 0xffffffffff0d7424 */ /* 0x000fe200078e00ff */
[----:B------:R-:W-:Y:S02]  /*5580*/  PRMT R9, RZ, 0x7610, R9 ;  /* 0x00007610ff097816 */ /* 0x000fe40000000009 */
[----:B------:R-:W-:-:S03]  /*5590*/  ISETP.LT.U32.AND P0, PT, R10, 0x9, P0 ;  /* 0x000000090a00780c */ /* 0x000fc60000701070 */
[----:B------:R-:W0:Y:S01]  /*55a0*/  @P1 S2R R11, SR_CgaCtaId ;  /* 0x00000000000b1919 */ /* 0x000e220000008800 */
[----:B------:R-:W-:-:S04]  /*55b0*/  @P1 MOV R4, 0x400 ;  /* 0x0000040000041802 */ /* 0x000fc80000000f00 */
[----:B0-----:R-:W-:Y:S01]  /*55c0*/  @P1 LEA R3, R11, R4, 0x18 ;  /* 0x000000040b031211 */ /* 0x001fe200078ec0ff */
[----:B------:R-:W-:-:S03]  /*55d0*/  IMAD.WIDE.U32 R4, R6, 0x38e38e39, RZ ;  /* 0x38e38e3906047825 */ /* 0x000fc600078e00ff */
[----:B------:R0:W-:Y:S01]  /*55e0*/  @P1 SYNCS.ARRIVE.TRANS64.A1T0 RZ, [R3+URZ+0xa8], RZ ;  /* 0x0000a8ff03ff19a7 */ /* 0x0001e2000810003f */
[----:B------:R-:W-:Y:S02]  /*55f0*/  IADD3 R16, P1, R16, UR20, RZ ;  /* 0x0000001410107c10 */ /* 0x000fe4000ff3e0ff */
[----:B------:R-:W-:Y:S02]  /*5600*/  SHF.R.U32.HI R5, RZ, 0x1, R5 ;  /* 0x00000001ff057819 */ /* 0x000fe40000011605 */
[----:B------:R-:W-:Y:S02]  /*5610*/  IADD3.X R17, R17, UR13, RZ, P1, !PT ;  /* 0x0000000d11117c10 */ /* 0x000fe40008ffe4ff */
[----:B------:R-:W-:Y:S02]  /*5620*/  PRMT R4, RZ, 0x7610, R4 ;  /* 0x00007610ff047816 */ /* 0x000fe40000000004 */
[----:B0-----:R-:W-:Y:S02]  /*5630*/  SEL R3, RZ, 0x1, !P0 ;  /* 0x00000001ff037807 */ /* 0x001fe40004000000 */
[----:B------:R-:W-:-:S02]  /*5640*/  ISETP.GE.U32.AND P0, PT, R16, UR6, PT ;  /* 0x0000000610007c0c */ /* 0x000fc4000bf06070 */
[----:B------:R-:W-:Y:S01]  /*5650*/  LOP3.LUT R0, R0, R3, RZ, 0x3c, !PT ;  /* 0x0000000300007212 */ /* 0x000fe200078e3cff */
[----:B------:R-:W-:Y:S01]  /*5660*/  IMAD R3, R5, -0x9, R6 ;  /* 0xfffffff705037824 */ /* 0x000fe200078e0206 */
[----:B------:R-:W-:Y:S01]  /*5670*/  ISETP.GE.U32.AND.EX P0, PT, R17, UR7, PT, P0 ;  /* 0x0000000711007c0c */ /* 0x000fe2000bf06100 */
[----:B------:R-:W-:Y:S01]  /*5680*/  IMAD.MOV.U32 R6, RZ, RZ, -0x1 ;  /* 0xffffffffff067424 */ /* 0x000fe200078e00ff */
[----:B------:R-:W-:-:S11]  /*5690*/  @P2 LOP3.LUT R0, R0, 0x1, R5, 0x78, !PT ;  /* 0x0000000100002812 */ /* 0x000fd600078e7805 */
[----:B------:R-:W-:Y:S05]  /*56a0*/  @P0 BRA `(.L_x_113) ;  /* 0x0000000400500947 */ /* 0x000fea0003800000 */
[----:B------:R-:W0:Y:S01]  /*56b0*/  S2R R15, SR_CTAID.X ;  /* 0x00000000000f7919 */ /* 0x000e220000002500 */
[----:B------:R-:W-:Y:S01]  /*56c0*/  ULDC.64 UR6, c[0x0][0x628] ;  /* 0x00018a0000067ab9 */ /* 0x000fe20000000a00 */
[----:B------:R-:W1:Y:S01]  /*56d0*/  LDC R20, c[0x0][0x144] ;  /* 0x00005100ff147b82 */ /* 0x000e620000000800 */
[----:B------:R-:W-:Y:S01]  /*56e0*/  ISETP.NE.U32.AND P0, PT, RZ, UR6, PT ;  /* 0x00000006ff007c0c */ /* 0x000fe2000bf05070 */
[----:B------:R-:W2:Y:S01]  /*56f0*/  S2R R13, SR_CTAID.Y ;  /* 0x00000000000d7919 */ /* 0x000ea20000002600 */
[----:B------:R-:W-:Y:S01]  /*5700*/  ULDC UR8, c[0x0][0x630] ;  /* 0x00018c0000087ab9 */ /* 0x000fe20000000800 */
[----:B------:R-:W-:Y:S01]  /*5710*/  ULDC UR9, c[0x0][0x150] ;  /* 0x0000540000097ab9 */ /* 0x000fe20000000800 */
[----:B------:R-:W-:Y:S01]  /*5720*/  ISETP.NE.AND.EX P0, PT, RZ, UR7, PT, P0 ;  /* 0x00000007ff007c0c */ /* 0x000fe2000bf05300 */
[----:B------:R-:W-:Y:S02]  /*5730*/  IMAD.MOV.U32 R4, RZ, RZ, R16 ;  /* 0x000000ffff047224 */ /* 0x000fe400078e0010 */
[----:B------:R-:W-:Y:S01]  /*5740*/  IMAD.MOV.U32 R5, RZ, RZ, R17 ;  /* 0x000000ffff057224 */ /* 0x000fe200078e0011 */
[----:B0-----:R-:W-:-:S09]  /*5750*/  I2FP.F32.U32 R22, R15 ;  /* 0x0000000f00167245 */ /* 0x001fd20000201000 */
[----:B------:R-:W-:Y:S05]  /*5760*/  @!P0 BRA `(.L_x_114) ;  /* 0x0000000000288947 */ /* 0x000fea0003800000 */
[----:B------:R-:W-:Y:S02]  /*5770*/  ULDC UR5, c[0x0][0x634] ;  /* 0x00018d0000057ab9 */ /* 0x000fe40000000800 */
[----:B------:R-:W-:-:S05]  /*5780*/  IADD3 R5, P0, R16, UR5, RZ ;  /* 0x0000000510057c10 */ /* 0x000fca000ff1e0ff */
[----:B------:R-:W-:-:S04]  /*5790*/  IMAD.X R21, RZ, RZ, R17, P0 ;  /* 0x000000ffff157224 */ /* 0x000fc800000e0611 */
[----:B------:R-:W-:-:S04]  /*57a0*/  IMAD.WIDE.U32 R6, R21, UR6, RZ ;  /* 0x0000000615067c25 */ /* 0x000fc8000f8e00ff */
[----:B------:R-:W-:-:S04]  /*57b0*/  IMAD.WIDE.U32 R6, P0, R5, UR7, R6 ;  /* 0x0000000705067c25 */ /* 0x000fc8000f800006 */
[----:B------:R-:W-:-:S04]  /*57c0*/  IMAD.WIDE.U32 R4, R5, UR6, RZ ;  /* 0x0000000605047c25 */ /* 0x000fc8000f8e00ff */
[----:B------:R-:W-:Y:S01]  /*57d0*/  IMAD.MOV.U32 R4, RZ, RZ, R7 ;  /* 0x000000ffff047224 */ /* 0x000fe200078e0007 */
[----:B------:R-:W-:Y:S01]  /*57e0*/  IADD3 RZ, P1, R5, R6, RZ ;  /* 0x0000000605ff7210 */ /* 0x000fe20007f3e0ff */
[----:B------:R-:W-:-:S04]  /*57f0*/  IMAD.X R5, RZ, RZ, RZ, P0 ;  /* 0x000000ffff057224 */ /* 0x000fc800000e06ff */
[----:B------:R-:W-:-:S08]  /*5800*/  IMAD.WIDE.U32.X R4, R21, UR7, R4, P1 ;  /* 0x0000000715047c25 */ /* 0x000fd000088e0404 */
.L_x_114:
[----:B------:R-:W-:Y:S01]  /*5810*/  FMUL R22, R22, UR9 ;  /* 0x0000000916167c20 */ /* 0x000fe20008400000 */
[--C-:B------:R-:W-:Y:S01]  /*5820*/  SHF.R.U64 R14, R4, UR8, R5.reuse ;  /* 0x00000008040e7c19 */ /* 0x100fe20008001205 */
[----:B------:R-:W-:Y:S01]  /*5830*/  ULDC.64 UR6, c[0x0][0x620] ;  /* 0x0001880000067ab9 */ /* 0x000fe20000000a00 */
[----:B------:R-:W-:Y:S01]  /*5840*/  SHF.R.U32.HI R4, RZ, UR8, R5 ;  /* 0x00000008ff047c19 */ /* 0x000fe20008011605 */
[----:B------:R-:W-:Y:S01]  /*5850*/  ULDC.64 UR8, c[0x0][0x640] ;  /* 0x0001900000087ab9 */ /* 0x000fe20000000a00 */
[----:B------:R-:W-:Y:S01]  /*5860*/  IADD3 R5, P0, RZ, -R14, RZ ;  /* 0x8000000eff057210 */ /* 0x000fe20007f1e0ff */
[----:B------:R-:W0:Y:S01]  /*5870*/  F2I.U32.TRUNC.NTZ R22, R22 ;  /* 0x0000001600167305 */ /* 0x000e22000020f000 */
[----:B------:R-:W-:-:S03]  /*5880*/  ULDC UR5, c[0x0][0x618] ;  /* 0x0001860000057ab9 */ /* 0x000fc60000000800 */
[----:B------:R-:W-:Y:S01]  /*5890*/  IMAD.X R4, RZ, RZ, ~R4, P0 ;  /* 0x000000ffff047224 */ /* 0x000fe200000e0e04 */
[----:B------:R-:W-:-:S03]  /*58a0*/  ISETP.NE.U32.AND P0, PT, RZ, UR8, PT ;  /* 0x00000008ff007c0c */ /* 0x000fc6000bf05070 */
[----:B------:R-:W-:Y:S01]  /*58b0*/  IMAD R4, R4, UR6, RZ ;  /* 0x0000000604047c24 */ /* 0x000fe2000f8e02ff */
[----:B------:R-:W-:-:S03]  /*58c0*/  ISETP.NE.AND.EX P0, PT, RZ, UR9, PT, P0 ;  /* 0x00000009ff007c0c */ /* 0x000fc6000bf05300 */
[C---:B------:R-:W-:Y:S02]  /*58d0*/  IMAD R7, R5.reuse, UR7, R4 ;  /* 0x0000000705077c24 */ /* 0x040fe4000f8e0204 */
[----:B------:R-:W-:Y:S01]  /*58e0*/  IMAD.WIDE.U32 R4, R5, UR6, R16 ;  /* 0x0000000605047c25 */ /* 0x000fe2000f8e0010 */
[----:B------:R-:W-:-:S03]  /*58f0*/  ULDC UR6, c[0x0][0x154] ;  /* 0x0000550000067ab9 */ /* 0x000fc60000000800 */
[----:B0-----:R-:W-:Y:S02]  /*5900*/  IMAD.MOV R6, RZ, RZ, -R22 ;  /* 0x000000ffff067224 */ /* 0x001fe400078e0a16 */
[----:B------:R-:W-:Y:S02]  /*5910*/  IMAD.IADD R5, R5, 0x1, R7 ;  /* 0x0000000105057824 */ /* 0x000fe400078e0207 */
[----:B-1----:R-:W-:Y:S01]  /*5920*/  IMAD R15, R20, R6, R15 ;  /* 0x00000006140f7224 */ /* 0x002fe200078e020f */
[----:B--2---:R-:W-:Y:S01]  /*5930*/  I2FP.F32.U32 R6, R13 ;  /* 0x0000000d00067245 */ /* 0x004fe20000201000 */
[----:B------:R-:W0:Y:S01]  /*5940*/  LDC R20, c[0x0][0x148] ;  /* 0x00005200ff147b82 */ /* 0x000e220000000800 */
[--C-:B------:R-:W-:Y:S02]  /*5950*/  SHF.R.U64 R21, R4, UR5, R5.reuse ;  /* 0x0000000504157c19 */ /* 0x100fe40008001205 */
[----:B------:R-:W-:Y:S01]  /*5960*/  SHF.R.U32.HI R4, RZ, UR5, R5 ;  /* 0x00000005ff047c19 */ /* 0x000fe20008011605 */
[----:B------:R-:W-:Y:S01]  /*5970*/  FMUL R6, R6, UR6 ;  /* 0x0000000606067c20 */ /* 0x000fe20008400000 */
[----:B------:R-:W-:-:S02]  /*5980*/  ULDC UR5, c[0x0][0x608] ;  /* 0x0001820000057ab9 */ /* 0x000fc40000000800 */
[--C-:B------:R-:W-:Y:S01]  /*5990*/  SHF.R.U64 R23, R21, UR5, R4.reuse ;  /* 0x0000000515177c19 */ /* 0x100fe20008001204 */
[----:B------:R1:W2:Y:S01]  /*59a0*/  F2I.U32.TRUNC.NTZ R24, R6 ;  /* 0x0000000600187305 */ /* 0x0002a2000020f000 */
[----:B------:R-:W-:Y:S01]  /*59b0*/  SHF.R.U32.HI R4, RZ, UR5, R4 ;  /* 0x00000005ff047c19 */ /* 0x000fe20008011604 */
[----:B------:R-:W-:-:S03]  /*59c0*/  ULDC UR5, c[0x0][0x658] ;  /* 0x0001960000057ab9 */ /* 0x000fc60000000800 */
[--C-:B------:R-:W-:Y:S02]  /*59d0*/  SHF.R.U64 R22, R23, UR5, R4.reuse ;  /* 0x0000000517167c19 */ /* 0x100fe40008001204 */
[----:B------:R-:W-:-:S03]  /*59e0*/  SHF.R.U32.HI R25, RZ, UR5, R4 ;  /* 0x00000005ff197c19 */ /* 0x000fc60008011604 */
[----:B------:R-:W-:Y:S02]  /*59f0*/  IMAD.MOV.U32 R4, RZ, RZ, R22 ;  /* 0x000000ffff047224 */ /* 0x000fe400078e0016 */
[----:B------:R-:W-:Y:S01]  /*5a00*/  IMAD.MOV.U32 R5, RZ, RZ, R25 ;  /* 0x000000ffff057224 */ /* 0x000fe200078e0019 */
[----:B-1----:R-:W-:Y:S06]  /*5a10*/  @!P0 BRA `(.L_x_115) ;  /* 0x0000000000288947 */ /* 0x002fec0003800000 */
        /* <DEDUP_REMOVED lines=10> */
.L_x_115:
[----:B------:R-:W-:Y:S01]  /*5ac0*/  ISETP.NE.AND P0, PT, R2, 0x1, PT ;  /* 0x000000010200780c */ /* 0x000fe20003f05270 */
[----:B------:R-:W-:Y:S01]  /*5ad0*/  ULDC UR5, c[0x0][0x648] ;  /* 0x0001920000057ab9 */ /* 0x000fe20000000800 */
[----:B------:R-:W-:Y:S01]  /*5ae0*/  LOP3.LUT R23, R23, UR17, RZ, 0xc0, !PT ;  /* 0x0000001117177c12 */ /* 0x000fe2000f8ec0ff */
[----:B--2---:R-:W-:Y:S01]  /*5af0*/  IMAD.MOV R24, RZ, RZ, -R24 ;  /* 0x000000ffff187224 */ /* 0x004fe200078e0a18 */
[----:B------:R-:W-:Y:S01]  /*5b00*/  SHF.R.U64 R4, R4, UR5, R5 ;  /* 0x0000000504047c19 */ /* 0x000fe20008001205 */
[----:B------:R-:W-:Y:S01]  /*5b10*/  ULDC UR5, c[0x0][0x638] ;  /* 0x00018e0000057ab9 */ /* 0x000fe20000000800 */
[----:B------:R-:W-:Y:S01]  /*5b20*/  LOP3.LUT R21, R21, UR4, RZ, 0xc0, !PT ;  /* 0x0000000415157c12 */ /* 0x000fe2000f8ec0ff */
[----:B------:R-:W-:Y:S01]  /*5b30*/  ULDC UR6, c[0x0][0x610] ;  /* 0x0001840000067ab9 */ /* 0x000fe20000000800 */
[----:B------:R-:W-:Y:S02]  /*5b40*/  IMAD.MOV.U32 R6, RZ, RZ, R14 ;  /* 0x000000ffff067224 */ /* 0x000fe400078e000e */
[----:B------:R-:W-:-:S02]  /*5b50*/  IMAD.MOV R5, RZ, RZ, -R4 ;  /* 0x000000ffff057224 */ /* 0x000fc400078e0a04 */
[----:B------:R-:W-:Y:S02]  /*5b60*/  IMAD R4, R4, UR18, R23 ;  /* 0x0000001204047c24 */ /* 0x000fe4000f8e0217 */
[----:B0-----:R-:W-:Y:S02]  /*5b70*/  @P0 IMAD R15, R20, R24, R13 ;  /* 0x00000018140f0224 */ /* 0x001fe400078e020d */
[----:B------:R-:W-:Y:S01]  /*5b80*/  IMAD R22, R5, UR5, R22 ;  /* 0x0000000505167c24 */ /* 0x000fe2000f8e0216 */
[----:B------:R-:W-:Y:S01]  /*5b90*/  ULDC UR5, c[0x0][0x600] ;  /* 0x0001800000057ab9 */ /* 0x000fe20000000800 */
[----:B------:R-:W-:Y:S02]  /*5ba0*/  IMAD R15, R4, UR6, R15 ;  /* 0x00000006040f7c24 */ /* 0x000fe4000f8e020f */
[----:B------:R-:W-:Y:S02]  /*5bb0*/  IMAD R22, R22, UR5, R21 ;  /* 0x0000000516167c24 */ /* 0x000fe4000f8e0215 */
[----:B------:R-:W-:-:S03]  /*5bc0*/  IMAD.MOV.U32 R4, RZ, RZ, 0x1 ;  /* 0x00000001ff047424 */ /* 0x000fc600078e00ff */
[----:B------:R-:W-:Y:S02]  /*5bd0*/  SEL R13, R22, R15, !P0 ;  /* 0x0000000f160d7207 */ /* 0x000fe40004000000 */
[----:B------:R-:W-:-:S07]  /*5be0*/  SEL R20, R15, R22, !P0 ;  /* 0x000000160f147207 */ /* 0x000fce0004000000 */
.L_x_113:
[----:B------:R-:W-:Y:S05]  /*5bf0*/  BSYNC B1 ;  /* 0x0000000000017941 */ /* 0x000fea0003800000 */
.L_x_112:
[----:B------:R-:W-:-:S13]  /*5c00*/  LOP3.LUT P0, RZ, R4, 0xff, RZ, 0xc0, !PT ;  /* 0x000000ff04ff7812 */ /* 0x000fda000780c0ff */
[----:B------:R-:W-:Y:S05]  /*5c10*/  @P0 BRA `(.L_x_116) ;  /* 0xfffffff400400947 */ /* 0x000fea000383ffff */
[----:B------:R-:W-:Y:S05]  /*5c20*/  BSYNC B0 ;  /* 0x0000000000007941 */ /* 0x000fea0003800000 */
.L_x_105:
[----:B------:R-:W-:-:S03]  /*5c30*/  UMOV UR5, 0xffffffff ;  /* 0xffffffff00057882 */ /* 0x000fc60000000000 */
[----:B------:R-:W-:Y:S05]  /*5c40*/  BRA.DIV UR5, `(.L_x_117) ;  /* 0x0000000605c87947 */ /* 0x000fea000b800000 */
[----:B------:R-:W-:-:S13]  /*5c50*/  ELECT P6, URZ, PT ;  /* 0x00000000003f782f */ /* 0x000fda00038c0000 */
.L_x_136:
[----:B------:R-:W-:Y:S04]  /*5c60*/  BSSY B0, `(.L_x_118) ;  /* 0x0000058000007945 */ /* 0x000fe80003800000 */
[----:B------:R-:W-:Y:S05]  /*5c70*/  @!P6 BRA `(.L_x_119) ;  /* 0x000000040058e947 */ /* 0x000fea0003800000 */
[----:B------:R-:W-:-:S04]  /*5c80*/  LOP3.LUT R19, R19, 0x2, RZ, 0xfc, !PT ;  /* 0x0000000213137812 */ /* 0x000fc800078efcff */
[----:B------:R-:W-:-:S13]  /*5c90*/  ISETP.NE.AND P0, PT, R19, 0x3, PT ;  /* 0x000000031300780c */ /* 0x000fda0003f05270 */
[----:B------:R-:W-:Y:S05]  /*5ca0*/  @!P0 BRA `(.L_x_120) ;  /* 0x0000000000048947 */ /* 0x000fea0003800000 */
[----:B------:R-:W-:Y:S01]  /*5cb0*/  BPT.TRAP 0x1 ;  /* 0x000000040000795c */ /* 0x000fe20000300000 */
.L_x_120:
[----:B------:R-:W0:Y:S01]  /*5cc0*/  S2R R5, SR_CgaCtaId ;  /* 0x0000000000057919 */ /* 0x000e220000008800 */
[----:B------:R-:W-:Y:S02]  /*5cd0*/  MOV R2, 0x400 ;  /* 0x0000040000027802 */ /* 0x000fe40000000f00 */
[----:B------:R-:W-:Y:S02]  /*5ce0*/  SHF.L.U32 R4, R0, 0x1f, RZ ;  /* 0x0000001f00047819 */ /* 0x000fe400000006ff */
[----:B0-----:R-:W-:-:S05]  /*5cf0*/  LEA R2, R5, R2, 0x18 ;  /* 0x0000000205027211 */ /* 0x001fca00078ec0ff */
[----:B------:R-:W-:-:S04]  /*5d00*/  VIADD R2, R2, 0x48 ;  /* 0x0000004802027836 */ /* 0x000fc80000000000 */
[C---:B------:R-:W-:Y:S02]  /*5d10*/  IMAD R7, R3.reuse, 0x8, R2 ;  /* 0x0000000803077824 */ /* 0x040fe400078e0202 */
[----:B------:R-:W-:Y:S02]  /*5d20*/  VIADD R3, R3, 0x1 ;  /* 0x0000000103037836 */ /* 0x000fe40000000000 */
[----:B------:R-:W0:Y:S03]  /*5d30*/  SYNCS.PHASECHK.TRANS64.TRYWAIT P0, [R7+URZ], R4 ;  /* 0x00000004070075a7 */ /* 0x000e26000800017f */
[----:B------:R-:W-:-:S04]  /*5d40*/  ISETP.NE.AND P1, PT, R3, 0x9, PT ;  /* 0x000000090300780c */ /* 0x000fc80003f25270 */
[----:B------:R-:W-:Y:S02]  /*5d50*/  SEL R5, RZ, 0x1, P1 ;  /* 0x00000001ff057807 */ /* 0x000fe40000800000 */
[----:B------:R-:W-:Y:S02]  /*5d60*/  SEL R3, R3, RZ, P1 ;  /* 0x000000ff03037207 */ /* 0x000fe40000800000 */
[----:B------:R-:W-:-:S03]  /*5d70*/  LOP3.LUT R6, R0, R5, RZ, 0x3c, !PT ;  /* 0x0000000500067212 */ /* 0x000fc600078e3cff */
[----:B------:R-:W-:Y:S01]  /*5d80*/  IMAD R8, R3, 0x8, R2 ;  /* 0x0000000803087824 */ /* 0x000fe200078e0202 */
[----:B------:R-:W-:Y:S01]  /*5d90*/  SHF.L.U32 R5, R6, 0x1f, RZ ;  /* 0x0000001f06057819 */ /* 0x000fe200000006ff */
[----:B0-----:R-:W-:Y:S06]  /*5da0*/  @!P0 BRA `(.L_x_121) ;  /* 0x0000000400908947 */ /* 0x001fec0003800000 */
.L_x_137:
[----:B------:R-:W1:Y:S01]  /*5db0*/  SYNCS.PHASECHK.TRANS64.TRYWAIT P0, [R8+URZ], R5 ;  /* 0x00000005080075a7 */ /* 0x000e62000800017f */
[----:B------:R-:W-:-:S05]  /*5dc0*/  VIADD R0, R3, 0x1 ;  /* 0x0000000103007836 */ /* 0x000fca0000000000 */
[----:B------:R-:W-:-:S04]  /*5dd0*/  ISETP.NE.AND P1, PT, R0, 0x9, PT ;  /* 0x000000090000780c */ /* 0x000fc80003f25270 */
[----:B------:R-:W-:Y:S02]  /*5de0*/  SEL R3, RZ, 0x1, P1 ;  /* 0x00000001ff037807 */ /* 0x000fe40000800000 */
[----:B0-----:R-:W-:Y:S02]  /*5df0*/  SEL R7, R0, RZ, P1 ;  /* 0x000000ff00077207 */ /* 0x001fe40000800000 */
[----:B------:R-:W-:-:S03]  /*5e00*/  LOP3.LUT R6, R6, R3, RZ, 0x3c, !PT ;  /* 0x0000000306067212 */ /* 0x000fc600078e3cff */
[----:B------:R-:W-:Y:S01]  /*5e10*/  IMAD R9, R7, 0x8, R2 ;  /* 0x0000000807097824 */ /* 0x000fe200078e0202 */
[----:B------:R-:W-:Y:S01]  /*5e20*/  SHF.L.U32 R4, R6, 0x1f, RZ ;  /* 0x0000001f06047819 */ /* 0x000fe200000006ff */
[----:B-1----:R-:W-:Y:S06]  /*5e30*/  @!P0 BRA `(.L_x_122) ;  /* 0x0000000400808947 */ /* 0x002fec0003800000 */
.L_x_138:
[----:B------:R-:W1:Y:S01]  /*5e40*/  SYNCS.PHASECHK.TRANS64.TRYWAIT P0, [R9+URZ], R4 ;  /* 0x00000004090075a7 */ /* 0x000e62000800017f */
[----:B------:R-:W-:-:S05]  /*5e50*/  VIADD R0, R7, 0x1 ;  /* 0x0000000107007836 */ /* 0x000fca0000000000 */
[----:B------:R-:W-:-:S04]  /*5e60*/  ISETP.NE.AND P1, PT, R0, 0x9, PT ;  /* 0x000000090000780c */ /* 0x000fc80003f25270 */
[----:B------:R-:W-:Y:S02]  /*5e70*/  SEL R3, RZ, 0x1, P1 ;  /* 0x00000001ff037807 */ /* 0x000fe40000800000 */
[----:B------:R-:W-:Y:S02]  /*5e80*/  SEL R7, R0, RZ, P1 ;  /* 0x000000ff00077207 */ /* 0x000fe40000800000 */
[----:B------:R-:W-:-:S03]  /*5e90*/  LOP3.LUT R6, R6, R3, RZ, 0x3c, !PT ;  /* 0x0000000306067212 */ /* 0x000fc600078e3cff */
[----:B0-----:R-:W-:Y:S01]  /*5ea0*/  IMAD R8, R7, 0x8, R2 ;  /* 0x0000000807087824 */ /* 0x001fe200078e0202 */
[----:B------:R-:W-:Y:S01]  /*5eb0*/  SHF.L.U32 R5, R6, 0x1f, RZ ;  /* 0x0000001f06057819 */ /* 0x000fe200000006ff */
[----:B-1----:R-:W-:Y:S06]  /*5ec0*/  @!P0 BRA `(.L_x_123) ;  /* 0x0000000400708947 */ /* 0x002fec0003800000 */
.L_x_139:
        /* <DEDUP_REMOVED lines=9> */
.L_x_140:
        /* <DEDUP_REMOVED lines=9> */
.L_x_141:
        /* <DEDUP_REMOVED lines=9> */
.L_x_142:
[----:B------:R-:W1:Y:S01]  /*6080*/  SYNCS.PHASECHK.TRANS64.TRYWAIT P0, [R9+URZ], R4 ;  /* 0x00000004090075a7 */ /* 0x000e62000800017f */
[----:B------:R-:W-:-:S05]  /*6090*/  VIADD R0, R7, 0x1 ;  /* 0x0000000107007836 */ /* 0x000fca0000000000 */
[----:B------:R-:W-:-:S04]  /*60a0*/  ISETP.NE.AND P1, PT, R0, 0x9, PT ;  /* 0x000000090000780c */ /* 0x000fc80003f25270 */
[----:B------:R-:W-:Y:S02]  /*60b0*/  SEL R3, RZ, 0x1, P1 ;  /* 0x00000001ff037807 */ /* 0x000fe40000800000 */
[----:B------:R-:W-:Y:S02]  /*60c0*/  SEL R7, R0, RZ, P1 ;  /* 0x000000ff00077207 */ /* 0x000fe40000800000 */
[----:B------:R-:W-:-:S03]  /*60d0*/  LOP3.LUT R11, R6, R3, RZ, 0x3c, !PT ;  /* 0x00000003060b7212 */ /* 0x000fc600078e3cff */
[----:B------:R-:W-:Y:S01]  /*60e0*/  IMAD R6, R7, 0x8, R2 ;  /* 0x0000000807067824 */ /* 0x000fe200078e0202 */
[----:B0-----:R-:W-:Y:S01]  /*60f0*/  SHF.L.U32 R5, R11, 0x1f, RZ ;  /* 0x0000001f0b057819 */ /* 0x001fe200000006ff */
[----:B-1----:R-:W-:Y:S06]  /*6100*/  @!P0 BRA `(.L_x_127) ;  /* 0x0000000400308947 */ /* 0x002fec0003800000 */
.L_x_143:
[----:B------:R-:W1:Y:S01]  /*6110*/  SYNCS.PHASECHK.TRANS64.TRYWAIT P0, [R6+URZ], R5 ;  /* 0x00000005060075a7 */ /* 0x000e62000800017f */
[----:B------:R-:W-:-:S05]  /*6120*/  VIADD R0, R7, 0x1 ;  /* 0x0000000107007836 */ /* 0x000fca0000000000 */
[----:B------:R-:W-:-:S04]  /*6130*/  ISETP.NE.AND P1, PT, R0, 0x9, PT ;  /* 0x000000090000780c */ /* 0x000fc80003f25270 */
[----:B0-----:R-:W-:Y:S02]  /*6140*/  SEL R4, RZ, 0x1, P1 ;  /* 0x00000001ff047807 */ /* 0x001fe40000800000 */
[----:B------:R-:W-:Y:S02]  /*6150*/  SEL R3, R0, RZ, P1 ;  /* 0x000000ff00037207 */ /* 0x000fe40000800000 */
[----:B------:R-:W-:Y:S01]  /*6160*/  LOP3.LUT R0, R11, R4, RZ, 0x3c, !PT ;  /* 0x000000040b007212 */ /* 0x000fe200078e3cff */
[----:B-1----:R-:W-:Y:S06]  /*6170*/  @!P0 BRA `(.L_x_128) ;  /* 0x0000000400288947 */ /* 0x002fec0003800000 */
.L_x_144:
[----:B------:R-:W-:Y:S01]  /*6180*/  IMAD R3, R3, 0x8, R2 ;  /* 0x0000000803037824 */ /* 0x000fe200078e0202 */
[----:B------:R-:W-:-:S07]  /*6190*/  SHF.L.U32 R0, R0, 0x1f, RZ ;  /* 0x0000001f00007819 */ /* 0x000fce00000006ff */
.L_x_129:
[----:B-1----:R1:W2:Y:S02]  /*61a0*/  SYNCS.PHASECHK.TRANS64.TRYWAIT P0, [R3+URZ], R0 ;  /* 0x00000000030075a7 */ /* 0x0022a4000800017f */
[----:B--2---:R-:W-:Y:S05]  /*61b0*/  @!P0 NANOSLEEP.SYNCS 0x989680 ;  /* 0x009896800000895d */ /* 0x004fea0003900000 */
[----:B------:R-:W2:Y:S02]  /*61c0*/  @!P0 SYNCS.PHASECHK.TRANS64 P0, [R3+URZ], R0 ;  /* 0x00000000030085a7 */ /* 0x000ea4000800007f */
[----:B--2---:R-:W-:Y:S05]  /*61d0*/  @!P0 BRA `(.L_x_129) ;  /* 0xfffffffc00f08947 */ /* 0x004fea000383ffff */
.L_x_119:
[----:B------:R-:W-:Y:S05]  /*61e0*/  BSYNC B0 ;  /* 0x0000000000007941 */ /* 0x000fea0003800000 */
.L_x_118:
[----:B------:R-:W-:Y:S05]  /*61f0*/  EXIT ;  /* 0x000000000000794d */ /* 0x000fea0003800000 */
.L_x_22:
[----:B---3--:R3:W4:Y:S02]  /*6200*/  SYNCS.PHASECHK.TRANS64.TRYWAIT P1, [R3+URZ], R0 ;  /* 0x00000000030075a7 */ /* 0x008724000802017f */
[----:B----4-:R-:W-:Y:S05]  /*6210*/  @!P1 NANOSLEEP.SYNCS 0x989680 ;  /* 0x009896800000995d */ /* 0x010fea0003900000 */
[----:B------:R-:W4:Y:S02]  /*6220*/  @!P1 SYNCS.PHASECHK.TRANS64 P1, [R3+URZ], R0 ;  /* 0x00000000030095a7 */ /* 0x000f24000802007f */
[----:B----4-:R-:W-:Y:S05]  /*6230*/  @!P1 BRA `(.L_x_22) ;  /* 0xfffffffc00f09947 */ /* 0x010fea000383ffff */
[----:B------:R-:W-:Y:S05]  /*6240*/  BRA `(.L_x_21) ;  /* 0xffffffb000c87947 */ /* 0x000fea000383ffff */
.L_x_27:
[----:B-1----:R1:W2:Y:S02]  /*6250*/  SYNCS.PHASECHK.TRANS64.TRYWAIT P1, [R5+URZ], R4 ;  /* 0x00000004050075a7 */ /* 0x0022a4000802017f */
[----:B--2---:R-:W-:Y:S05]  /*6260*/  @!P1 NANOSLEEP.SYNCS 0x989680 ;  /* 0x009896800000995d */ /* 0x004fea0003900000 */
[----:B------:R-:W2:Y:S02]  /*6270*/  @!P1 SYNCS.PHASECHK.TRANS64 P1, [R5+URZ], R4 ;  /* 0x00000004050095a7 */ /* 0x000ea4000802007f */
[----:B--2---:R-:W-:Y:S05]  /*6280*/  @!P1 BRA `(.L_x_27) ;  /* 0xfffffffc00f09947 */ /* 0x004fea000383ffff */
[----:B------:R-:W-:Y:S05]  /*6290*/  BRA `(.L_x_26) ;  /* 0xffffffb400b87947 */ /* 0x000fea000383ffff */
.L_x_106:
[----:B------:R-:W-:Y:S01]  /*62a0*/  BSSY B1, `(.L_x_130) ;  /* 0x0000006000017945 */ /* 0x000fe20003800000 */
[----:B------:R-:W-:-:S07]  /*62b0*/  IMAD.MOV.U32 R15, RZ, RZ, -0x1 ;  /* 0xffffffffff0f7424 */ /* 0x000fce00078e00ff */
[----:B------:R-:W-:Y:S05]  /*62c0*/  WARPSYNC.COLLECTIVE R15, `(.L_x_131) ;  /* 0x000000000f0c7348 */ /* 0x000fea0003c00000 */
[----:B------:R-:W-:Y:S02]  /*62d0*/  ELECT P6, UR62, PT ;  /* 0x00000000003e782f */ /* 0x000fe400038c0000 */
[----:B------:R-:W-:Y:S01]  /*62e0*/  MOV R14, UR62 ;  /* 0x0000003e000e7c02 */ /* 0x000fe20008000f00 */
[----:B------:R-:W-:Y:S10]  /*62f0*/  ENDCOLLECTIVE ;  /* 0x000000000000791b */ /* 0x000ff40003800000 */
.L_x_131:
[----:B------:R-:W-:Y:S05]  /*6300*/  BSYNC B1 ;  /* 0x0000000000017941 */ /* 0x000fea0003800000 */
.L_x_130:
[----:B------:R-:W-:Y:S05]  /*6310*/  BRA `(.L_x_132) ;  /* 0xffffffec008c7947 */ /* 0x000fea000383ffff */
.L_x_109:
[----:B-1----:R1:W2:Y:S02]  /*6320*/  SYNCS.PHASECHK.TRANS64.TRYWAIT P0, [R22+URZ+0x48], R13 ;  /* 0x0000480d160075a7 */ /* 0x0022a4000800017f */
[----:B--2---:R-:W-:Y:S05]  /*6330*/  @!P0 NANOSLEEP.SYNCS 0x989680 ;  /* 0x009896800000895d */ /* 0x004fea0003900000 */
[----:B------:R-:W2:Y:S02]  /*6340*/  @!P0 SYNCS.PHASECHK.TRANS64 P0, [R22+URZ+0x48], R13 ;  /* 0x0000480d160085a7 */ /* 0x000ea4000800007f */
[----:B--2---:R-:W-:Y:S05]  /*6350*/  @!P0 BRA `(.L_x_109) ;  /* 0xfffffffc00f08947 */ /* 0x004fea000383ffff */
[----:B------:R-:W-:Y:S05]  /*6360*/  BRA `(.L_x_133) ;  /* 0xffffffec00cc7947 */ /* 0x000fea000383ffff */
.L_x_117:
[----:B------:R-:W-:Y:S01]  /*6370*/  BSSY B0, `(.L_x_134) ;  /* 0x0000006000007945 */ /* 0x000fe20003800000 */
[----:B------:R-:W-:-:S07]  /*6380*/  IMAD.MOV.U32 R15, RZ, RZ, -0x1 ;  /* 0xffffffffff0f7424 */ /* 0x000fce00078e00ff */
[----:B------:R-:W-:Y:S05]  /*6390*/  WARPSYNC.COLLECTIVE R15, `(.L_x_135) ;  /* 0x000000000f0c7348 */ /* 0x000fea0003c00000 */
[----:B------:R-:W-:Y:S02]  /*63a0*/  ELECT P6, UR62, PT ;  /* 0x00000000003e782f */ /* 0x000fe400038c0000 */
[----:B------:R-:W-:Y:S01]  /*63b0*/  MOV R14, UR62 ;  /* 0x0000003e000e7c02 */ /* 0x000fe20008000f00 */
[----:B------:R-:W-:Y:S10]  /*63c0*/  ENDCOLLECTIVE ;  /* 0x000000000000791b */ /* 0x000ff40003800000 */
.L_x_135:
[----:B------:R-:W-:Y:S05]  /*63d0*/  BSYNC B0 ;  /* 0x0000000000007941 */ /* 0x000fea0003800000 */
.L_x_134:
[----:B------:R-:W-:Y:S05]  /*63e0*/  BRA `(.L_x_136) ;  /* 0xfffffff8001c7947 */ /* 0x000fea000383ffff */
.L_x_121:
[----:B0-----:R0:W1:Y:S02]  /*63f0*/  SYNCS.PHASECHK.TRANS64.TRYWAIT P0, [R7+URZ], R4 ;  /* 0x00000004070075a7 */ /* 0x001064000800017f */
[----:B-1----:R-:W-:Y:S05]  /*6400*/  @!P0 NANOSLEEP.SYNCS 0x989680 ;  /* 0x009896800000895d */ /* 0x002fea0003900000 */
[----:B------:R-:W1:Y:S02]  /*6410*/  @!P0 SYNCS.PHASECHK.TRANS64 P0, [R7+URZ], R4 ;  /* 0x00000004070085a7 */ /* 0x000e64000800007f */
[----:B-1----:R-:W-:Y:S05]  /*6420*/  @!P0 BRA `(.L_x_121) ;  /* 0xfffffffc00f08947 */ /* 0x002fea000383ffff */
[----:B------:R-:W-:Y:S05]  /*6430*/  BRA `(.L_x_137) ;  /* 0xfffffff8005c7947 */ /* 0x000fea000383ffff */
.L_x_122:
[----:B0-----:R0:W1:Y:S02]  /*6440*/  SYNCS.PHASECHK.TRANS64.TRYWAIT P0, [R8+URZ], R5 ;  /* 0x00000005080075a7 */ /* 0x001064000800017f */
[----:B-1----:R-:W-:Y:S05]  /*6450*/  @!P0 NANOSLEEP.SYNCS 0x989680 ;  /* 0x009896800000895d */ /* 0x002fea0003900000 */
[----:B------:R-:W1:Y:S02]  /*6460*/  @!P0 SYNCS.PHASECHK.TRANS64 P0, [R8+URZ], R5 ;  /* 0x00000005080085a7 */ /* 0x000e64000800007f */
[----:B-1----:R-:W-:Y:S05]  /*6470*/  @!P0 BRA `(.L_x_122) ;  /* 0xfffffffc00f08947 */ /* 0x002fea000383ffff */
[----:B------:R-:W-:Y:S05]  /*6480*/  BRA `(.L_x_138) ;  /* 0xfffffff8006c7947 */ /* 0x000fea000383ffff */
.L_x_123:
[----:B0-----:R0:W1:Y:S02]  /*6490*/  SYNCS.PHASECHK.TRANS64.TRYWAIT P0, [R9+URZ], R4 ;  /* 0x00000004090075a7 */ /* 0x001064000800017f */
[----:B-1----:R-:W-:Y:S05]  /*64a0*/  @!P0 NANOSLEEP.SYNCS 0x989680 ;  /* 0x009896800000895d */ /* 0x002fea0003900000 */
[----:B------:R-:W1:Y:S02]  /*64b0*/  @!P0 SYNCS.PHASECHK.TRANS64 P0, [R9+URZ], R4 ;  /* 0x00000004090085a7 */ /* 0x000e64000800007f */
[----:B-1----:R-:W-:Y:S05]  /*64c0*/  @!P0 BRA `(.L_x_123) ;  /* 0xfffffffc00f08947 */ /* 0x002fea000383ffff */
[----:B------:R-:W-:Y:S05]  /*64d0*/  BRA `(.L_x_139) ;  /* 0xfffffff8007c7947 */ /* 0x000fea000383ffff */
.L_x_124:
[----:B0-----:R0:W1:Y:S02]  /*64e0*/  SYNCS.PHASECHK.TRANS64.TRYWAIT P0, [R8+URZ], R5 ;  /* 0x00000005080075a7 */ /* 0x001064000800017f */
[----:B-1----:R-:W-:Y:S05]  /*64f0*/  @!P0 NANOSLEEP.SYNCS 0x989680 ;  /* 0x009896800000895d */ /* 0x002fea0003900000 */
[----:B------:R-:W1:Y:S02]  /*6500*/  @!P0 SYNCS.PHASECHK.TRANS64 P0, [R8+URZ], R5 ;  /* 0x00000005080085a7 */ /* 0x000e64000800007f */
[----:B-1----:R-:W-:Y:S05]  /*6510*/  @!P0 BRA `(.L_x_124) ;  /* 0xfffffffc00f08947 */ /* 0x002fea000383ffff */
[----:B------:R-:W-:Y:S05]  /*6520*/  BRA `(.L_x_140) ;  /* 0xfffffff8008c7947 */ /* 0x000fea000383ffff */
.L_x_125:
[----:B0-----:R0:W1:Y:S02]  /*6530*/  SYNCS.PHASECHK.TRANS64.TRYWAIT P0, [R9+URZ], R4 ;  /* 0x00000004090075a7 */ /* 0x001064000800017f */
[----:B-1----:R-:W-:Y:S05]  /*6540*/  @!P0 NANOSLEEP.SYNCS 0x989680 ;  /* 0x009896800000895d */ /* 0x002fea0003900000 */
[----:B------:R-:W1:Y:S02]  /*6550*/  @!P0 SYNCS.PHASECHK.TRANS64 P0, [R9+URZ], R4 ;  /* 0x00000004090085a7 */ /* 0x000e64000800007f */
[----:B-1----:R-:W-:Y:S05]  /*6560*/  @!P0 BRA `(.L_x_125) ;  /* 0xfffffffc00f08947 */ /* 0x002fea000383ffff */
[----:B------:R-:W-:Y:S05]  /*6570*/  BRA `(.L_x_141) ;  /* 0xfffffff8009c7947 */ /* 0x000fea000383ffff */
.L_x_126:
[----:B0-----:R0:W1:Y:S02]  /*6580*/  SYNCS.PHASECHK.TRANS64.TRYWAIT P0, [R8+URZ], R5 ;  /* 0x00000005080075a7 */ /* 0x001064000800017f */
[----:B-1----:R-:W-:Y:S05]  /*6590*/  @!P0 NANOSLEEP.SYNCS 0x989680 ;  /* 0x009896800000895d */ /* 0x002fea0003900000 */
[----:B------:R-:W1:Y:S02]  /*65a0*/  @!P0 SYNCS.PHASECHK.TRANS64 P0, [R8+URZ], R5 ;  /* 0x00000005080085a7 */ /* 0x000e64000800007f */
[----:B-1----:R-:W-:Y:S05]  /*65b0*/  @!P0 BRA `(.L_x_126) ;  /* 0xfffffffc00f08947 */ /* 0x002fea000383ffff */
[----:B------:R-:W-:Y:S05]  /*65c0*/  BRA `(.L_x_142) ;  /* 0xfffffff800ac7947 */ /* 0x000fea000383ffff */
.L_x_127:
[----:B0-----:R0:W1:Y:S02]  /*65d0*/  SYNCS.PHASECHK.TRANS64.TRYWAIT P0, [R9+URZ], R4 ;  /* 0x00000004090075a7 */ /* 0x001064000800017f */
[----:B-1----:R-:W-:Y:S05]  /*65e0*/  @!P0 NANOSLEEP.SYNCS 0x989680 ;  /* 0x009896800000895d */ /* 0x002fea0003900000 */
[----:B------:R-:W1:Y:S02]  /*65f0*/  @!P0 SYNCS.PHASECHK.TRANS64 P0, [R9+URZ], R4 ;  /* 0x00000004090085a7 */ /* 0x000e64000800007f */
[----:B-1----:R-:W-:Y:S05]  /*6600*/  @!P0 BRA `(.L_x_127) ;  /* 0xfffffffc00f08947 */ /* 0x002fea000383ffff */
[----:B------:R-:W-:Y:S05]  /*6610*/  BRA `(.L_x_143) ;  /* 0xfffffff800bc7947 */ /* 0x000fea000383ffff */
.L_x_128:
[----:B0-----:R0:W1:Y:S02]  /*6620*/  SYNCS.PHASECHK.TRANS64.TRYWAIT P0, [R6+URZ], R5 ;  /* 0x00000005060075a7 */ /* 0x001064000800017f */
[----:B-1----:R-:W-:Y:S05]  /*6630*/  @!P0 NANOSLEEP.SYNCS 0x989680 ;  /* 0x009896800000895d */ /* 0x002fea0003900000 */
[----:B------:R-:W1:Y:S02]  /*6640*/  @!P0 SYNCS.PHASECHK.TRANS64 P0, [R6+URZ], R5 ;  /* 0x00000005060085a7 */ /* 0x000e64000800007f */
[----:B-1----:R-:W-:Y:S05]  /*6650*/  @!P0 BRA `(.L_x_128) ;  /* 0xfffffffc00f08947 */ /* 0x002fea000383ffff */
[----:B------:R-:W-:Y:S05]  /*6660*/  BRA `(.L_x_144) ;  /* 0xfffffff800c47947 */ /* 0x000fea000383ffff */
.L_x_145:
[----:B------:R-:W-:-:S00]  /*6670*/  BRA `(.L_x_145) ;  /* 0xfffffffc00fc7947 */ /* 0x000fc0000383ffff */
[----:B------:R-:W-:-:S00]  /*6680*/  NOP ;  /* 0x0000000000007918 */ /* 0x000fc00000000000 */
[----:B------:R-:W-:-:S00]  /*6690*/  NOP ;  /* 0x0000000000007918 */ /* 0x000fc00000000000 */
[----:B------:R-:W-:-:S00]  /*66a0*/  NOP ;  /* 0x0000000000007918 */ /* 0x000fc00000000000 */
[----:B------:R-:W-:-:S00]  /*66b0*/  NOP ;  /* 0x0000000000007918 */ /* 0x000fc00000000000 */
[----:B------:R-:W-:-:S00]  /*66c0*/  NOP ;  /* 0x0000000000007918 */ /* 0x000fc00000000000 */
[----:B------:R-:W-:-:S00]  /*66d0*/  NOP ;  /* 0x0000000000007918 */ /* 0x000fc00000000000 */
[----:B------:R-:W-:-:S00]  /*66e0*/  NOP ;  /* 0x0000000000007918 */ /* 0x000fc00000000000 */
[----:B------:R-:W-:-:S00]  /*66f0*/  NOP ;  /* 0x0000000000007918 */ /* 0x000fc00000000000 */
.L_x_146:


//--------------------- .nv.global.init           --------------------------
	.section	.nv.global.init,"aw",@progbits
.nv.global.init:
	.type		$str$22,@object
	.size		$str$22,($str$23 - $str$22)
$str$22:
        /*0000*/ 	.byte	0x6b, 0x5f, 0x74, 0x69, 0x6c, 0x65, 0x5f, 0x63, 0x6f, 0x75, 0x6e, 0x74, 0x20, 0x3e, 0x3d, 0x20
        /*0010*/ 	.byte	0x31, 0x00
	.type		$str$23,@object
	.size		$str$23,(__unnamed_1 - $str$23)
$str$23:
        /*0012*/ 	.byte	0x2f, 0x74, 0x6d, 0x70, 0x2f, 0x63, 0x75, 0x74, 0x6c, 0x61, 0x73, 0x73, 0x5f, 0x73, 0x77, 0x65
        /*0022*/ 	.byte	0x65, 0x70, 0x5f, 0x73, 0x72, 0x63, 0x2f, 0x69, 0x6e, 0x63, 0x6c, 0x75, 0x64, 0x65, 0x2f, 0x63
        /*0032*/ 	.byte	0x75, 0x74, 0x6c, 0x61, 0x73, 0x73, 0x2f, 0x67, 0x65, 0x6d, 0x6d, 0x2f, 0x63, 0x6f, 0x6c, 0x6c
        /*0042*/ 	.byte	0x65, 0x63, 0x74, 0x69, 0x76, 0x65, 0x2f, 0x73, 0x6d, 0x39, 0x30, 0x5f, 0x6d, 0x6d, 0x61, 0x5f
        /*0052*/ 	.byte	0x74, 0x6d, 0x61, 0x5f, 0x67, 0x6d, 0x6d, 0x61, 0x5f, 0x73, 0x73, 0x5f, 0x77, 0x61, 0x72, 0x70
        /*0062*/ 	.byte	0x73, 0x70, 0x65, 0x63, 0x69, 0x61, 0x6c, 0x69, 0x7a, 0x65, 0x64, 0x2e, 0x68, 0x70, 0x70, 0x00
	.type		__unnamed_1,@object
	.size		__unnamed_1,(.L_0 - __unnamed_1)
__unnamed_1:
        /*0072*/ 	.byte	0x76, 0x6f, 0x69, 0x64, 0x20, 0x63, 0x75, 0x74, 0x6c, 0x61, 0x73, 0x73, 0x3a, 0x3a, 0x67, 0x65
        /* <DEDUP_REMOVED lines=180> */
        /*0bc2*/ 	.byte	0x5d, 0x00
.L_0:


//--------------------- .nv.shared._ZN7cutlass13device_kernelINS_4gemm6kernel13GemmUniversalIN4cute5tupleIJiiiiEEENS1_10collective13CollectiveMmaINS1_34MainloopSm90TmaGmmaWarpSpecializedILi9ENS5_IJNS4_1CILi1EEENSA_ILi8EEESB_EEENS1_35KernelTmaWarpSpecializedCooperativeEEENS5_IJNSA_ILi128EEENSA_ILi64EEESH_EEENS_6half_tENS5_IJlSB_lEEESJ_SK_NS4_8TiledMMAINS4_8MMA_AtomIJNS4_4SM904GMMA25MMA_64x64x16_F32F16F16_SSILNSO_5MajorE0ELSQ_0ELNSO_7ScaleInE1ELSR_1EEEEEENS4_6LayoutINS5_IJNSA_ILi2EEESB_SB_EEENS5_IJSB_NSA_ILi0EEESX_EEEEENS5_IJNS4_10UnderscoreES10_S10_EEEEENS4_23SM90_TMA_LOAD_MULTICASTENS4_14ComposedLayoutINS4_7SwizzleILi3ELi4ELi3EEENS4_18smem_ptr_flag_bitsILi16EEENSU_INS5_IJSC_SH_EEENS5_IJSH_SB_EEEEEEEvNS4_8identityENS4_13SM90_TMA_LOADES1C_vS1D_EENS_8epilogue10collective6detail29Sm90TmaWarpSpecializedAdapterINS1H_15DefaultEpilogueISJ_SK_SK_NS1G_6thread17LinearCombinationISJ_Li1EffLNS1L_9ScaleType4KindE0ELNS_15FloatRoundStyleE2ESJ_EENS1_15EpilogueDefaultEEEEEvvEEEEvNT_6ParamsE --------------------------
	.section	.nv.shared._ZN7cutlass13device_kernelINS_4gemm6kernel13GemmUniversalIN4cute5tupleIJiiiiEEENS1_10collective13CollectiveMmaINS1_34MainloopSm90TmaGmmaWarpSpecializedILi9ENS5_IJNS4_1CILi1EEENSA_ILi8EEESB_EEENS1_35KernelTmaWarpSpecializedCooperativeEEENS5_IJNSA_ILi128EEENSA_ILi64EEESH_EEENS_6half_tENS5_IJlSB_lEEESJ_SK_NS4_8TiledMMAINS4_8MMA_AtomIJNS4_4SM904GMMA25MMA_64x64x16_F32F16F16_SSILNSO_5MajorE0ELSQ_0ELNSO_7ScaleInE1ELSR_1EEEEEENS4_6LayoutINS5_IJNSA_ILi2EEESB_SB_EEENS5_IJSB_NSA_ILi0EEESX_EEEEENS5_IJNS4_10UnderscoreES10_S10_EEEEENS4_23SM90_TMA_LOAD_MULTICASTENS4_14ComposedLayoutINS4_7SwizzleILi3ELi4ELi3EEENS4_18smem_ptr_flag_bitsILi16EEENSU_INS5_IJSC_SH_EEENS5_IJSH_SB_EEEEEEEvNS4_8identityENS4_13SM90_TMA_LOADES1C_vS1D_EENS_8epilogue10collective6detail29Sm90TmaWarpSpecializedAdapterINS1H_15DefaultEpilogueISJ_SK_SK_NS1G_6thread17LinearCombinationISJ_Li1EffLNS1L_9ScaleType4KindE0ELNS_15FloatRoundStyleE2ESJ_EENS1_15EpilogueDefaultEEEEEvvEEEEvNT_6ParamsE,"aw",@nobits
	.sectionflags	@""
	.align	16
	.zero		1024


//--------------------- .nv.shared.reserved.0     --------------------------
	.section	.nv.shared.reserved.0,"aw",@nobits
	.weak		__nv_reservedSMEM_offset_0_alias
	.size		__nv_reservedSMEM_offset_0_alias, 0, 0
	.other		__nv_reservedSMEM_offset_0_alias,@"STO_CUDA_RESERVED_SHARED STV_DEFAULT"
__nv_reservedSMEM_offset_0_alias:
	.zero		0


//--------------------- .nv.global                --------------------------
	.section	.nv.global,"aw",@nobits
.nv.global:
	.type		_ZN40_INTERNAL_88fc68d7_4_k_cu_05ae3a93_298574cute1_E,@object
	.size		_ZN40_INTERNAL_88fc68d7_4_k_cu_05ae3a93_298574cute1_E,(_ZN40_INTERNAL_88fc68d7_4_k_cu_05ae3a93_298574cuda3std3__45__cpo6cbeginE - _ZN40_INTERNAL_88fc68d7_4_k_cu_05ae3a93_298574cute1_E)
_ZN40_INTERNAL_88fc68d7_4_k_cu_05ae3a93_298574cute1_E:
	.zero		1
	.type		_ZN40_INTERNAL_88fc68d7_4_k_cu_05ae3a93_298574cuda3std3__45__cpo6cbeginE,@object
	.size		_ZN40_INTERNAL_88fc68d7_4_k_cu_05ae3a93_298574cuda3std3__45__cpo6cbeginE,(_ZN40_INTERNAL_88fc68d7_4_k_cu_05ae3a93_298574cuda3std3__48in_placeE - _ZN40_INTERNAL_88fc68d7_4_k_cu_05ae3a93_298574cuda3std3__45__cpo6cbeginE)
_ZN40_INTERNAL_88fc68d7_4_k_cu_05ae3a93_298574cuda3std3__45__cpo6cbeginE:
	.zero		1
	.type		_ZN40_INTERNAL_88fc68d7_4_k_cu_05ae3a93_298574cuda3std3__48in_placeE,@object
	.size		_ZN40_INTERNAL_88fc68d7_4_k_cu_05ae3a93_298574cuda3std3__48in_placeE,(_ZN40_INTERNAL_88fc68d7_4_k_cu_05ae3a93_298574cuda3std6ranges3__45__cpo9iter_moveE - _ZN40_INTERNAL_88fc68d7_4_k_cu_05ae3a93_298574cuda3std3__48in_placeE)
_ZN40_INTERNAL_88fc68d7_4_k_cu_05ae3a93_298574cuda3std3__48in_placeE:
	.zero		1
	.type		_ZN40_INTERNAL_88fc68d7_4_k_cu_05ae3a93_298574cuda3std6ranges3__45__cpo9iter_moveE,@object
	.size		_ZN40_INTERNAL_88fc68d7_4_k_cu_05ae3a93_298574cuda3std6ranges3__45__cpo9iter_moveE,(_ZN40_INTERNAL_88fc68d7_4_k_cu_05ae3a93_298574cuda3std3__45__cpo5beginE - _ZN40_INTERNAL_88fc68d7_4_k_cu_05ae3a93_298574cuda3std6ranges3__45__cpo9iter_moveE)
_ZN40_INTERNAL_88fc68d7_4_k_cu_05ae3a93_298574cuda3std6ranges3__45__cpo9iter_moveE:
	.zero		1
	.type		_ZN40_INTERNAL_88fc68d7_4_k_cu_05ae3a93_298574cuda3std3__45__cpo5beginE,@object
	.size		_ZN40_INTERNAL_88fc68d7_4_k_cu_05ae3a93_298574cuda3std3__45__cpo5beginE,(_ZN40_INTERNAL_88fc68d7_4_k_cu_05ae3a93_298574cuda3std3__442_GLOBAL__N__88fc68d7_4_k_cu_05ae3a93_298576ignoreE - _ZN40_INTERNAL_88fc68d7_4_k_cu_05ae3a93_298574cuda3std3__45__cpo5beginE)
_ZN40_INTERNAL_88fc68d7_4_k_cu_05ae3a93_298574cuda3std3__45__cpo5beginE:
	.zero		1
	.type		_ZN40_INTERNAL_88fc68d7_4_k_cu_05ae3a93_298574cuda3std3__442_GLOBAL__N__88fc68d7_4_k_cu_05ae3a93_298576ignoreE,@object
	.size		_ZN40_INTERNAL_88fc68d7_4_k_cu_05ae3a93_298574cuda3std3__442_GLOBAL__N__88fc68d7_4_k_cu_05ae3a93_298576ignoreE,(_ZN40_INTERNAL_88fc68d7_4_k_cu_05ae3a93_298574cute7productE - _ZN40_INTERNAL_88fc68d7_4_k_cu_05ae3a93_298574cuda3std3__442_GLOBAL__N__88fc68d7_4_k_cu_05ae3a93_298576ignoreE)
_ZN40_INTERNAL_88fc68d7_4_k_cu_05ae3a93_298574cuda3std3__442_GLOBAL__N__88fc68d7_4_k_cu_05ae3a93_298576ignoreE:
	.zero		1
	.type		_ZN40_INTERNAL_88fc68d7_4_k_cu_05ae3a93_298574cute7productE,@object
	.size		_ZN40_INTERNAL_88fc68d7_4_k_cu_05ae3a93_298574cute7productE,(_ZN40_INTERNAL_88fc68d7_4_k_cu_05ae3a93_298574cuda3std3__45__cpo3endE - _ZN40_INTERNAL_88fc68d7_4_k_cu_05ae3a93_298574cute7productE)
_ZN40_INTERNAL_88fc68d7_4_k_cu_05ae3a93_298574cute7productE:
	.zero		1
	.type		_ZN40_INTERNAL_88fc68d7_4_k_cu_05ae3a93_298574cuda3std3__45__cpo3endE,@object
	.size		_ZN40_INTERNAL_88fc68d7_4_k_cu_05ae3a93_298574cuda3std3__45__cpo3endE,(_ZN40_INTERNAL_88fc68d7_4_k_cu_05ae3a93_298574cuda3std3__419piecewise_constructE - _ZN40_INTERNAL_88fc68d7_4_k_cu_05ae3a93_298574cuda3std3__45__cpo3endE)
_ZN40_INTERNAL_88fc68d7_4_k_cu_05ae3a93_298574cuda3std3__45__cpo3endE:
	.zero		1
	.type		_ZN40_INTERNAL_88fc68d7_4_k_cu_05ae3a93_298574cuda3std3__419piecewise_constructE,@object
	.size		_ZN40_INTERNAL_88fc68d7_4_k_cu_05ae3a93_298574cuda3std3__419piecewise_constructE,(_ZN40_INTERNAL_88fc68d7_4_k_cu_05ae3a93_298574cuda3std3__45__cpo4cendE - _ZN40_INTERNAL_88fc68d7_4_k_cu_05ae3a93_298574cuda3std3__419piecewise_constructE)
_ZN40_INTERNAL_88fc68d7_4_k_cu_05ae3a93_298574cuda3std3__419piecewise_constructE:
	.zero		1
	.type		_ZN40_INTERNAL_88fc68d7_4_k_cu_05ae3a93_298574cuda3std3__45__cpo4cendE,@object
	.size		_ZN40_INTERNAL_88fc68d7_4_k_cu_05ae3a93_298574cuda3std3__45__cpo4cendE,(_ZN40_INTERNAL_88fc68d7_4_k_cu_05ae3a93_298574cuda3std6ranges3__45__cpo4swapE - _ZN40_INTERNAL_88fc68d7_4_k_cu_05ae3a93_298574cuda3std3__45__cpo4cendE)
_ZN40_INTERNAL_88fc68d7_4_k_cu_05ae3a93_298574cuda3std3__45__cpo4cendE:
	.zero		1
	.type		_ZN40_INTERNAL_88fc68d7_4_k_cu_05ae3a93_298574cuda3std6ranges3__45__cpo4swapE,@object
	.size		_ZN40_INTERNAL_88fc68d7_4_k_cu_05ae3a93_298574cuda3std6ranges3__45__cpo4swapE,(.L_8 - _ZN40_INTERNAL_88fc68d7_4_k_cu_05ae3a93_298574cuda3std6ranges3__45__cpo4swapE)
_ZN40_INTERNAL_88fc68d7_4_k_cu_05ae3a93_298574cuda3std6ranges3__45__cpo4swapE:
	.zero		1
.L_8:


//--------------------- .nv.constant0._ZN7cutlass13device_kernelINS_4gemm6kernel13GemmUniversalIN4cute5tupleIJiiiiEEENS1_10collective13CollectiveMmaINS1_34MainloopSm90TmaGmmaWarpSpecializedILi9ENS5_IJNS4_1CILi1EEENSA_ILi8EEESB_EEENS1_35KernelTmaWarpSpecializedCooperativeEEENS5_IJNSA_ILi128EEENSA_ILi64EEESH_EEENS_6half_tENS5_IJlSB_lEEESJ_SK_NS4_8TiledMMAINS4_8MMA_AtomIJNS4_4SM904GMMA25MMA_64x64x16_F32F16F16_SSILNSO_5MajorE0ELSQ_0ELNSO_7ScaleInE1ELSR_1EEEEEENS4_6LayoutINS5_IJNSA_ILi2EEESB_SB_EEENS5_IJSB_NSA_ILi0EEESX_EEEEENS5_IJNS4_10UnderscoreES10_S10_EEEEENS4_23SM90_TMA_LOAD_MULTICASTENS4_14ComposedLayoutINS4_7SwizzleILi3ELi4ELi3EEENS4_18smem_ptr_flag_bitsILi16EEENSU_INS5_IJSC_SH_EEENS5_IJSH_SB_EEEEEEEvNS4_8identityENS4_13SM90_TMA_LOADES1C_vS1D_EENS_8epilogue10collective6detail29Sm90TmaWarpSpecializedAdapterINS1H_15DefaultEpilogueISJ_SK_SK_NS1G_6thread17LinearCombinationISJ_Li1EffLNS1L_9ScaleType4KindE0ELNS_15FloatRoundStyleE2ESJ_EENS1_15EpilogueDefaultEEEEEvvEEEEvNT_6ParamsE --------------------------
	.section	.nv.constant0._ZN7cutlass13device_kernelINS_4gemm6kernel13GemmUniversalIN4cute5tupleIJiiiiEEENS1_10collective13CollectiveMmaINS1_34MainloopSm90TmaGmmaWarpSpecializedILi9ENS5_IJNS4_1CILi1EEENSA_ILi8EEESB_EEENS1_35KernelTmaWarpSpecializedCooperativeEEENS5_IJNSA_ILi128EEENSA_ILi64EEESH_EEENS_6half_tENS5_IJlSB_lEEESJ_SK_NS4_8TiledMMAINS4_8MMA_AtomIJNS4_4SM904GMMA25MMA_64x64x16_F32F16F16_SSILNSO_5MajorE0ELSQ_0ELNSO_7ScaleInE1ELSR_1EEEEEENS4_6LayoutINS5_IJNSA_ILi2EEESB_SB_EEENS5_IJSB_NSA_ILi0EEESX_EEEEENS5_IJNS4_10UnderscoreES10_S10_EEEEENS4_23SM90_TMA_LOAD_MULTICASTENS4_14ComposedLayoutINS4_7SwizzleILi3ELi4ELi3EEENS4_18smem_ptr_flag_bitsILi16EEENSU_INS5_IJSC_SH_EEENS5_IJSH_SB_EEEEEEEvNS4_8identityENS4_13SM90_TMA_LOADES1C_vS1D_EENS_8epilogue10collective6detail29Sm90TmaWarpSpecializedAdapterINS1H_15DefaultEpilogueISJ_SK_SK_NS1G_6thread17LinearCombinationISJ_Li1EffLNS1L_9ScaleType4KindE0ELNS_15FloatRoundStyleE2ESJ_EENS1_15EpilogueDefaultEEEEEvvEEEEvNT_6ParamsE,"a",@progbits
	.sectionflags	@""
	.align	4
.nv.constant0._ZN7cutlass13device_kernelINS_4gemm6kernel13GemmUniversalIN4cute5tupleIJiiiiEEENS1_10collective13CollectiveMmaINS1_34MainloopSm90TmaGmmaWarpSpecializedILi9ENS5_IJNS4_1CILi1EEENSA_ILi8EEESB_EEENS1_35KernelTmaWarpSpecializedCooperativeEEENS5_IJNSA_ILi128EEENSA_ILi64EEESH_EEENS_6half_tENS5_IJlSB_lEEESJ_SK_NS4_8TiledMMAINS4_8MMA_AtomIJNS4_4SM904GMMA25MMA_64x64x16_F32F16F16_SSILNSO_5MajorE0ELSQ_0ELNSO_7ScaleInE1ELSR_1EEEEEENS4_6LayoutINS5_IJNSA_ILi2EEESB_SB_EEENS5_IJSB_NSA_ILi0EEESX_EEEEENS5_IJNS4_10UnderscoreES10_S10_EEEEENS4_23SM90_TMA_LOAD_MULTICASTENS4_14ComposedLayoutINS4_7SwizzleILi3ELi4ELi3EEENS4_18smem_ptr_flag_bitsILi16EEENSU_INS5_IJSC_SH_EEENS5_IJSH_SB_EEEEEEEvNS4_8identityENS4_13SM90_TMA_LOADES1C_vS1D_EENS_8epilogue10collective6detail29Sm90TmaWarpSpecializedAdapterINS1H_15DefaultEpilogueISJ_SK_SK_NS1G_6thread17LinearCombinationISJ_Li1EffLNS1L_9ScaleType4KindE0ELNS_15FloatRoundStyleE2ESJ_EENS1_15EpilogueDefaultEEEEEvvEEEEvNT_6ParamsE:
	.zero		1664


//--------------------- SYMBOLS --------------------------

	.type		.nv.reservedSmem.offset0,@object
	.size		.nv.reservedSmem.offset0,0x4
	.type		__assertfail,@function
